//
// Generated by NVIDIA NVVM Compiler
//
// Compiler Build ID: CL-36424714
// Cuda compilation tools, release 13.0, V13.0.88
// Based on NVVM 20.0.0
//

.version 9.0
.target sm_100
.address_size 64

	// .globl	_Z20convertToFloatKernelyyii
.global .align 4 .f32 max_brightness = 0f3F800000;
.global .align 4 .b8 gaussianFilterKernel[36] = {0, 0, 128, 63, 0, 0, 0, 64, 0, 0, 128, 63, 0, 0, 0, 64, 0, 0, 128, 64, 0, 0, 0, 64, 0, 0, 128, 63, 0, 0, 0, 64, 0, 0, 128, 63};
.global .align 4 .b8 sobelHorizontalKernel[36] = {0, 0, 128, 191, 0, 0, 0, 0, 0, 0, 128, 63, 0, 0, 0, 192, 0, 0, 0, 0, 0, 0, 0, 64, 0, 0, 128, 191, 0, 0, 0, 0, 0, 0, 128, 63};
.global .align 4 .b8 sobelVerticalKernel[36] = {0, 0, 128, 191, 0, 0, 0, 192, 0, 0, 128, 191, 0, 0, 0, 0, 0, 0, 0, 0, 0, 0, 0, 0, 0, 0, 128, 63, 0, 0, 0, 64, 0, 0, 128, 63};
.global .align 4 .b8 robertsHorizontalKernel[16] = {0, 0, 128, 63, 0, 0, 0, 0, 0, 0, 0, 0, 0, 0, 128, 191};
.global .align 4 .b8 robertsVerticalKernel[16] = {0, 0, 0, 0, 0, 0, 128, 63, 0, 0, 128, 191};
.global .align 4 .b8 prewittHorizontalKernel[36] = {0, 0, 128, 63, 0, 0, 0, 0, 0, 0, 128, 191, 0, 0, 128, 63, 0, 0, 0, 0, 0, 0, 128, 191, 0, 0, 128, 63, 0, 0, 0, 0, 0, 0, 128, 191};
.global .align 4 .b8 prewittVerticalKernel[36] = {0, 0, 128, 63, 0, 0, 128, 63, 0, 0, 128, 63, 0, 0, 0, 0, 0, 0, 0, 0, 0, 0, 0, 0, 0, 0, 128, 191, 0, 0, 128, 191, 0, 0, 128, 191};

.visible .entry _Z20convertToFloatKernelyyii(
	.param .u64 _Z20convertToFloatKernelyyii_param_0,
	.param .u64 _Z20convertToFloatKernelyyii_param_1,
	.param .u32 _Z20convertToFloatKernelyyii_param_2,
	.param .u32 _Z20convertToFloatKernelyyii_param_3
)
{
	.reg .pred 	%p<4>;
	.reg .b16 	%rs<9>;
	.reg .b32 	%r<22>;
	.reg .b32 	%f<11>;
	.reg .b64 	%rd<3>;

	ld.param.u64 	%rd1, [_Z20convertToFloatKernelyyii_param_0];
	ld.param.u64 	%rd2, [_Z20convertToFloatKernelyyii_param_1];
	ld.param.u32 	%r3, [_Z20convertToFloatKernelyyii_param_2];
	ld.param.u32 	%r5, [_Z20convertToFloatKernelyyii_param_3];
	mov.u32 	%r6, %ctaid.x;
	mov.u32 	%r7, %ntid.x;
	mov.u32 	%r8, %tid.x;
	mad.lo.s32 	%r1, %r6, %r7, %r8;
	mov.u32 	%r9, %ctaid.y;
	mov.u32 	%r10, %ntid.y;
	mov.u32 	%r11, %tid.y;
	mad.lo.s32 	%r12, %r9, %r10, %r11;
	setp.ge.u32 	%p1, %r1, %r3;
	setp.ge.u32 	%p2, %r12, %r5;
	or.pred  	%p3, %p1, %p2;
	@%p3 bra 	$L__BB0_2;
	cvt.rn.f32.u32 	%f1, %r1;
	cvt.rn.f32.s32 	%f2, %r3;
	div.rn.f32 	%f3, %f1, %f2;
	cvt.rn.f32.u32 	%f4, %r12;
	cvt.rn.f32.s32 	%f5, %r5;
	div.rn.f32 	%f6, %f4, %f5;
	tex.2d.v4.u32.f32 	{%r13, %r14, %r15, %r16}, [%rd1, {%f3, %f6}];
	cvt.u16.u32 	%rs1, %r13;
	and.b16  	%rs2, %rs1, 255;
	cvt.u16.u32 	%rs3, %r14;
	and.b16  	%rs4, %rs3, 255;
	cvt.u16.u32 	%rs5, %r15;
	and.b16  	%rs6, %rs5, 255;
	cvt.u16.u32 	%rs7, %r16;
	and.b16  	%rs8, %rs7, 255;
	cvt.rn.f32.u16 	%f7, %rs2;
	cvt.rn.f32.u16 	%f8, %rs4;
	cvt.rn.f32.u16 	%f9, %rs6;
	cvt.rn.f32.u16 	%f10, %rs8;
	shl.b32 	%r17, %r1, 4;
	mov.b32 	%r18, %f7;
	mov.b32 	%r19, %f8;
	mov.b32 	%r20, %f9;
	mov.b32 	%r21, %f10;
	sust.b.2d.v4.b32.trap 	[%rd2, {%r17, %r12}], {%r18, %r19, %r20, %r21};
$L__BB0_2:
	ret;

}
	// .globl	_Z15greyscaleKernelyyii
.visible .entry _Z15greyscaleKernelyyii(
	.param .u64 _Z15greyscaleKernelyyii_param_0,
	.param .u64 _Z15greyscaleKernelyyii_param_1,
	.param .u32 _Z15greyscaleKernelyyii_param_2,
	.param .u32 _Z15greyscaleKernelyyii_param_3
)
{
	.reg .pred 	%p<31>;
	.reg .b32 	%r<48>;
	.reg .b32 	%f<202>;
	.reg .b64 	%rd<3>;
	.reg .b64 	%fd<7>;

	ld.param.u64 	%rd1, [_Z15greyscaleKernelyyii_param_0];
	ld.param.u64 	%rd2, [_Z15greyscaleKernelyyii_param_1];
	ld.param.u32 	%r3, [_Z15greyscaleKernelyyii_param_2];
	ld.param.u32 	%r5, [_Z15greyscaleKernelyyii_param_3];
	mov.u32 	%r6, %ctaid.x;
	mov.u32 	%r7, %ntid.x;
	mov.u32 	%r8, %tid.x;
	mad.lo.s32 	%r1, %r6, %r7, %r8;
	mov.u32 	%r9, %ctaid.y;
	mov.u32 	%r10, %ntid.y;
	mov.u32 	%r11, %tid.y;
	mad.lo.s32 	%r12, %r9, %r10, %r11;
	setp.ge.u32 	%p1, %r1, %r3;
	setp.ge.u32 	%p2, %r12, %r5;
	or.pred  	%p3, %p1, %p2;
	@%p3 bra 	$L__BB1_17;
	cvt.rn.f32.u32 	%f20, %r1;
	cvt.rn.f32.s32 	%f21, %r3;
	div.rn.f32 	%f22, %f20, %f21;
	cvt.rn.f32.u32 	%f23, %r12;
	cvt.rn.f32.s32 	%f24, %r5;
	div.rn.f32 	%f25, %f23, %f24;
	tex.2d.v4.f32.f32 	{%f1, %f2, %f3, %f26}, [%rd1, {%f22, %f25}];
	abs.f32 	%f4, %f1;
	setp.eq.f32 	%p4, %f1, 0f3F800000;
	mov.f32 	%f199, 0f3F800000;
	@%p4 bra 	$L__BB1_6;
	setp.num.f32 	%p5, %f4, %f4;
	@%p5 bra 	$L__BB1_4;
	mov.f32 	%f82, 0f40000000;
	add.rn.f32 	%f199, %f1, %f82;
	bra.uni 	$L__BB1_6;
$L__BB1_4:
	setp.lt.f32 	%p6, %f4, 0f00800000;
	mul.f32 	%f27, %f4, 0f4B800000;
	selp.f32 	%f28, %f27, %f4, %p6;
	mov.b32 	%r13, %f28;
	add.s32 	%r14, %r13, -1060439283;
	and.b32  	%r15, %r14, -8388608;
	sub.s32 	%r16, %r13, %r15;
	mov.b32 	%f29, %r16;
	cvt.rn.f32.s32 	%f30, %r15;
	selp.f32 	%f31, 0fC1C00000, 0f00000000, %p6;
	fma.rn.f32 	%f32, %f30, 0f34000000, %f31;
	add.f32 	%f33, %f29, 0fBF800000;
	add.f32 	%f34, %f29, 0f3F800000;
	rcp.approx.ftz.f32 	%f35, %f34;
	add.f32 	%f36, %f33, %f33;
	mul.f32 	%f37, %f36, %f35;
	mul.f32 	%f38, %f37, %f37;
	neg.f32 	%f39, %f37;
	sub.f32 	%f40, %f33, %f37;
	add.f32 	%f41, %f40, %f40;
	fma.rn.f32 	%f42, %f39, %f33, %f41;
	mul.rn.f32 	%f43, %f35, %f42;
	fma.rn.f32 	%f44, %f38, 0f3A2C32E4, 0f3B52E7DB;
	fma.rn.f32 	%f45, %f44, %f38, 0f3C93BB73;
	fma.rn.f32 	%f46, %f45, %f38, 0f3DF6384F;
	mul.rn.f32 	%f47, %f46, %f38;
	fma.rn.f32 	%f48, %f37, 0f3FB8AA3B, %f32;
	mul.f32 	%f49, %f47, 0f40400000;
	sub.f32 	%f50, %f32, %f48;
	fma.rn.f32 	%f51, %f37, 0f3FB8AA3B, %f50;
	fma.rn.f32 	%f52, %f43, 0f3FB8AA3B, %f51;
	fma.rn.f32 	%f53, %f37, 0f32A55E34, %f52;
	fma.rn.f32 	%f54, %f49, %f43, %f53;
	fma.rn.f32 	%f55, %f47, %f37, %f54;
	add.rn.f32 	%f56, %f48, %f55;
	mov.f32 	%f57, 0f40000000;
	mul.rn.f32 	%f58, %f56, %f57;
	cvt.rni.f32.f32 	%f59, %f58;
	sub.f32 	%f60, %f58, %f59;
	neg.f32 	%f61, %f58;
	fma.rn.f32 	%f62, %f56, 0f40000000, %f61;
	neg.f32 	%f63, %f48;
	add.rn.f32 	%f64, %f56, %f63;
	neg.f32 	%f65, %f64;
	add.rn.f32 	%f66, %f55, %f65;
	fma.rn.f32 	%f67, %f66, 0f40000000, %f62;
	add.f32 	%f68, %f60, %f67;
	setp.gt.f32 	%p7, %f59, 0f00000000;
	selp.b32 	%r17, 0, -2097152000, %p7;
	setp.neu.f32 	%p8, %f1, 0f00000000;
	setp.neu.f32 	%p9, %f4, 0f7F800000;
	setp.lt.f32 	%p10, %f58, 0f00000000;
	selp.f32 	%f69, 0f00000000, 0f7F800000, %p10;
	abs.f32 	%f70, %f58;
	setp.gt.f32 	%p11, %f70, 0f43180000;
	cvt.rzi.s32.f32 	%r18, %f59;
	shl.b32 	%r19, %r18, 23;
	sub.s32 	%r20, %r19, %r17;
	mov.b32 	%f71, %r20;
	add.s32 	%r21, %r17, 2130706432;
	mov.b32 	%f72, %r21;
	fma.rn.f32 	%f73, %f68, 0f391FCB8E, 0f3AAF85ED;
	fma.rn.f32 	%f74, %f73, %f68, 0f3C1D9856;
	fma.rn.f32 	%f75, %f74, %f68, 0f3D6357BB;
	fma.rn.f32 	%f76, %f75, %f68, 0f3E75FDEC;
	fma.rn.f32 	%f77, %f76, %f68, 0f3F317218;
	fma.rn.f32 	%f78, %f77, %f68, 0f3F800000;
	mul.f32 	%f79, %f78, %f72;
	mul.f32 	%f80, %f79, %f71;
	selp.f32 	%f199, %f69, %f80, %p11;
	and.pred  	%p12, %p8, %p9;
	@%p12 bra 	$L__BB1_6;
	add.f32 	%f81, %f1, %f1;
	mov.b32 	%r22, %f81;
	and.b32  	%r23, %r22, 2147483647;
	mov.b32 	%f199, %r23;
$L__BB1_6:
	cvt.f64.f32 	%fd1, %f199;
	abs.f32 	%f9, %f2;
	setp.eq.f32 	%p13, %f2, 0f3F800000;
	mov.f32 	%f200, 0f3F800000;
	@%p13 bra 	$L__BB1_11;
	setp.num.f32 	%p14, %f9, %f9;
	@%p14 bra 	$L__BB1_9;
	mov.f32 	%f139, 0f40000000;
	add.rn.f32 	%f200, %f2, %f139;
	bra.uni 	$L__BB1_11;
$L__BB1_9:
	setp.lt.f32 	%p15, %f9, 0f00800000;
	mul.f32 	%f84, %f9, 0f4B800000;
	selp.f32 	%f85, %f84, %f9, %p15;
	mov.b32 	%r24, %f85;
	add.s32 	%r25, %r24, -1060439283;
	and.b32  	%r26, %r25, -8388608;
	sub.s32 	%r27, %r24, %r26;
	mov.b32 	%f86, %r27;
	cvt.rn.f32.s32 	%f87, %r26;
	selp.f32 	%f88, 0fC1C00000, 0f00000000, %p15;
	fma.rn.f32 	%f89, %f87, 0f34000000, %f88;
	add.f32 	%f90, %f86, 0fBF800000;
	add.f32 	%f91, %f86, 0f3F800000;
	rcp.approx.ftz.f32 	%f92, %f91;
	add.f32 	%f93, %f90, %f90;
	mul.f32 	%f94, %f93, %f92;
	mul.f32 	%f95, %f94, %f94;
	neg.f32 	%f96, %f94;
	sub.f32 	%f97, %f90, %f94;
	add.f32 	%f98, %f97, %f97;
	fma.rn.f32 	%f99, %f96, %f90, %f98;
	mul.rn.f32 	%f100, %f92, %f99;
	fma.rn.f32 	%f101, %f95, 0f3A2C32E4, 0f3B52E7DB;
	fma.rn.f32 	%f102, %f101, %f95, 0f3C93BB73;
	fma.rn.f32 	%f103, %f102, %f95, 0f3DF6384F;
	mul.rn.f32 	%f104, %f103, %f95;
	fma.rn.f32 	%f105, %f94, 0f3FB8AA3B, %f89;
	mul.f32 	%f106, %f104, 0f40400000;
	sub.f32 	%f107, %f89, %f105;
	fma.rn.f32 	%f108, %f94, 0f3FB8AA3B, %f107;
	fma.rn.f32 	%f109, %f100, 0f3FB8AA3B, %f108;
	fma.rn.f32 	%f110, %f94, 0f32A55E34, %f109;
	fma.rn.f32 	%f111, %f106, %f100, %f110;
	fma.rn.f32 	%f112, %f104, %f94, %f111;
	add.rn.f32 	%f113, %f105, %f112;
	mov.f32 	%f114, 0f40000000;
	mul.rn.f32 	%f115, %f113, %f114;
	cvt.rni.f32.f32 	%f116, %f115;
	sub.f32 	%f117, %f115, %f116;
	neg.f32 	%f118, %f115;
	fma.rn.f32 	%f119, %f113, 0f40000000, %f118;
	neg.f32 	%f120, %f105;
	add.rn.f32 	%f121, %f113, %f120;
	neg.f32 	%f122, %f121;
	add.rn.f32 	%f123, %f112, %f122;
	fma.rn.f32 	%f124, %f123, 0f40000000, %f119;
	add.f32 	%f125, %f117, %f124;
	setp.gt.f32 	%p16, %f116, 0f00000000;
	selp.b32 	%r28, 0, -2097152000, %p16;
	setp.neu.f32 	%p17, %f2, 0f00000000;
	setp.neu.f32 	%p18, %f9, 0f7F800000;
	setp.lt.f32 	%p19, %f115, 0f00000000;
	selp.f32 	%f126, 0f00000000, 0f7F800000, %p19;
	abs.f32 	%f127, %f115;
	setp.gt.f32 	%p20, %f127, 0f43180000;
	cvt.rzi.s32.f32 	%r29, %f116;
	shl.b32 	%r30, %r29, 23;
	sub.s32 	%r31, %r30, %r28;
	mov.b32 	%f128, %r31;
	add.s32 	%r32, %r28, 2130706432;
	mov.b32 	%f129, %r32;
	fma.rn.f32 	%f130, %f125, 0f391FCB8E, 0f3AAF85ED;
	fma.rn.f32 	%f131, %f130, %f125, 0f3C1D9856;
	fma.rn.f32 	%f132, %f131, %f125, 0f3D6357BB;
	fma.rn.f32 	%f133, %f132, %f125, 0f3E75FDEC;
	fma.rn.f32 	%f134, %f133, %f125, 0f3F317218;
	fma.rn.f32 	%f135, %f134, %f125, 0f3F800000;
	mul.f32 	%f136, %f135, %f129;
	mul.f32 	%f137, %f136, %f128;
	selp.f32 	%f200, %f126, %f137, %p20;
	and.pred  	%p21, %p17, %p18;
	@%p21 bra 	$L__BB1_11;
	add.f32 	%f138, %f2, %f2;
	mov.b32 	%r33, %f138;
	and.b32  	%r34, %r33, 2147483647;
	mov.b32 	%f200, %r34;
$L__BB1_11:
	cvt.f64.f32 	%fd3, %f200;
	mul.f64 	%fd4, %fd3, 0d3FE2C8B439581062;
	fma.rn.f64 	%fd2, %fd1, 0d3FD322D0E5604189, %fd4;
	abs.f32 	%f14, %f3;
	setp.eq.f32 	%p22, %f3, 0f3F800000;
	mov.f32 	%f201, 0f3F800000;
	@%p22 bra 	$L__BB1_16;
	setp.num.f32 	%p23, %f14, %f14;
	@%p23 bra 	$L__BB1_14;
	mov.f32 	%f196, 0f40000000;
	add.rn.f32 	%f201, %f3, %f196;
	bra.uni 	$L__BB1_16;
$L__BB1_14:
	setp.lt.f32 	%p24, %f14, 0f00800000;
	mul.f32 	%f141, %f14, 0f4B800000;
	selp.f32 	%f142, %f141, %f14, %p24;
	mov.b32 	%r35, %f142;
	add.s32 	%r36, %r35, -1060439283;
	and.b32  	%r37, %r36, -8388608;
	sub.s32 	%r38, %r35, %r37;
	mov.b32 	%f143, %r38;
	cvt.rn.f32.s32 	%f144, %r37;
	selp.f32 	%f145, 0fC1C00000, 0f00000000, %p24;
	fma.rn.f32 	%f146, %f144, 0f34000000, %f145;
	add.f32 	%f147, %f143, 0fBF800000;
	add.f32 	%f148, %f143, 0f3F800000;
	rcp.approx.ftz.f32 	%f149, %f148;
	add.f32 	%f150, %f147, %f147;
	mul.f32 	%f151, %f150, %f149;
	mul.f32 	%f152, %f151, %f151;
	neg.f32 	%f153, %f151;
	sub.f32 	%f154, %f147, %f151;
	add.f32 	%f155, %f154, %f154;
	fma.rn.f32 	%f156, %f153, %f147, %f155;
	mul.rn.f32 	%f157, %f149, %f156;
	fma.rn.f32 	%f158, %f152, 0f3A2C32E4, 0f3B52E7DB;
	fma.rn.f32 	%f159, %f158, %f152, 0f3C93BB73;
	fma.rn.f32 	%f160, %f159, %f152, 0f3DF6384F;
	mul.rn.f32 	%f161, %f160, %f152;
	fma.rn.f32 	%f162, %f151, 0f3FB8AA3B, %f146;
	mul.f32 	%f163, %f161, 0f40400000;
	sub.f32 	%f164, %f146, %f162;
	fma.rn.f32 	%f165, %f151, 0f3FB8AA3B, %f164;
	fma.rn.f32 	%f166, %f157, 0f3FB8AA3B, %f165;
	fma.rn.f32 	%f167, %f151, 0f32A55E34, %f166;
	fma.rn.f32 	%f168, %f163, %f157, %f167;
	fma.rn.f32 	%f169, %f161, %f151, %f168;
	add.rn.f32 	%f170, %f162, %f169;
	mov.f32 	%f171, 0f40000000;
	mul.rn.f32 	%f172, %f170, %f171;
	cvt.rni.f32.f32 	%f173, %f172;
	sub.f32 	%f174, %f172, %f173;
	neg.f32 	%f175, %f172;
	fma.rn.f32 	%f176, %f170, 0f40000000, %f175;
	neg.f32 	%f177, %f162;
	add.rn.f32 	%f178, %f170, %f177;
	neg.f32 	%f179, %f178;
	add.rn.f32 	%f180, %f169, %f179;
	fma.rn.f32 	%f181, %f180, 0f40000000, %f176;
	add.f32 	%f182, %f174, %f181;
	setp.gt.f32 	%p25, %f173, 0f00000000;
	selp.b32 	%r39, 0, -2097152000, %p25;
	setp.neu.f32 	%p26, %f3, 0f00000000;
	setp.neu.f32 	%p27, %f14, 0f7F800000;
	setp.lt.f32 	%p28, %f172, 0f00000000;
	selp.f32 	%f183, 0f00000000, 0f7F800000, %p28;
	abs.f32 	%f184, %f172;
	setp.gt.f32 	%p29, %f184, 0f43180000;
	cvt.rzi.s32.f32 	%r40, %f173;
	shl.b32 	%r41, %r40, 23;
	sub.s32 	%r42, %r41, %r39;
	mov.b32 	%f185, %r42;
	add.s32 	%r43, %r39, 2130706432;
	mov.b32 	%f186, %r43;
	fma.rn.f32 	%f187, %f182, 0f391FCB8E, 0f3AAF85ED;
	fma.rn.f32 	%f188, %f187, %f182, 0f3C1D9856;
	fma.rn.f32 	%f189, %f188, %f182, 0f3D6357BB;
	fma.rn.f32 	%f190, %f189, %f182, 0f3E75FDEC;
	fma.rn.f32 	%f191, %f190, %f182, 0f3F317218;
	fma.rn.f32 	%f192, %f191, %f182, 0f3F800000;
	mul.f32 	%f193, %f192, %f186;
	mul.f32 	%f194, %f193, %f185;
	selp.f32 	%f201, %f183, %f194, %p29;
	and.pred  	%p30, %p26, %p27;
	@%p30 bra 	$L__BB1_16;
	add.f32 	%f195, %f3, %f3;
	mov.b32 	%r44, %f195;
	and.b32  	%r45, %r44, 2147483647;
	mov.b32 	%f201, %r45;
$L__BB1_16:
	cvt.f64.f32 	%fd5, %f201;
	fma.rn.f64 	%fd6, %fd5, 0d3FBD2F1A9FBE76C9, %fd2;
	cvt.rn.f32.f64 	%f197, %fd6;
	sqrt.rn.f32 	%f198, %f197;
	shl.b32 	%r46, %r1, 2;
	mov.b32 	%r47, %f198;
	sust.b.2d.b32.trap 	[%rd2, {%r46, %r12}], {%r47};
$L__BB1_17:
	ret;

}
	// .globl	_Z14gaussianKernelyyii
.visible .entry _Z14gaussianKernelyyii(
	.param .u64 _Z14gaussianKernelyyii_param_0,
	.param .u64 _Z14gaussianKernelyyii_param_1,
	.param .u32 _Z14gaussianKernelyyii_param_2,
	.param .u32 _Z14gaussianKernelyyii_param_3
)
{
	.reg .pred 	%p<4>;
	.reg .b32 	%r<19>;
	.reg .b32 	%f<70>;
	.reg .b64 	%rd<3>;

	ld.param.u64 	%rd1, [_Z14gaussianKernelyyii_param_0];
	ld.param.u64 	%rd2, [_Z14gaussianKernelyyii_param_1];
	ld.param.u32 	%r3, [_Z14gaussianKernelyyii_param_2];
	ld.param.u32 	%r5, [_Z14gaussianKernelyyii_param_3];
	mov.u32 	%r6, %ctaid.x;
	mov.u32 	%r7, %ntid.x;
	mov.u32 	%r8, %tid.x;
	mad.lo.s32 	%r1, %r6, %r7, %r8;
	mov.u32 	%r9, %ctaid.y;
	mov.u32 	%r10, %ntid.y;
	mov.u32 	%r11, %tid.y;
	mad.lo.s32 	%r12, %r9, %r10, %r11;
	setp.ge.u32 	%p1, %r1, %r3;
	setp.ge.u32 	%p2, %r12, %r5;
	or.pred  	%p3, %p1, %p2;
	@%p3 bra 	$L__BB2_2;
	add.s32 	%r13, %r1, -1;
	cvt.rn.f32.s32 	%f1, %r3;
	cvt.rn.f32.s32 	%f2, %r5;
	cvt.rn.f32.u32 	%f3, %r13;
	div.rn.f32 	%f4, %f3, %f1;
	add.s32 	%r14, %r12, -1;
	cvt.rn.f32.u32 	%f5, %r14;
	div.rn.f32 	%f6, %f5, %f2;
	tex.2d.v4.f32.f32 	{%f7, %f8, %f9, %f10}, [%rd1, {%f4, %f6}];
	ld.global.f32 	%f11, [gaussianFilterKernel];
	fma.rn.f32 	%f12, %f7, %f11, 0f00000000;
	cvt.rn.f32.u32 	%f13, %r1;
	div.rn.f32 	%f14, %f13, %f1;
	tex.2d.v4.f32.f32 	{%f15, %f16, %f17, %f18}, [%rd1, {%f14, %f6}];
	ld.global.f32 	%f19, [gaussianFilterKernel+4];
	fma.rn.f32 	%f20, %f15, %f19, %f12;
	add.s32 	%r15, %r1, 1;
	cvt.rn.f32.u32 	%f21, %r15;
	div.rn.f32 	%f22, %f21, %f1;
	tex.2d.v4.f32.f32 	{%f23, %f24, %f25, %f26}, [%rd1, {%f22, %f6}];
	ld.global.f32 	%f27, [gaussianFilterKernel+8];
	fma.rn.f32 	%f28, %f23, %f27, %f20;
	cvt.rn.f32.u32 	%f29, %r12;
	div.rn.f32 	%f30, %f29, %f2;
	tex.2d.v4.f32.f32 	{%f31, %f32, %f33, %f34}, [%rd1, {%f4, %f30}];
	ld.global.f32 	%f35, [gaussianFilterKernel+12];
	fma.rn.f32 	%f36, %f31, %f35, %f28;
	tex.2d.v4.f32.f32 	{%f37, %f38, %f39, %f40}, [%rd1, {%f14, %f30}];
	ld.global.f32 	%f41, [gaussianFilterKernel+16];
	fma.rn.f32 	%f42, %f37, %f41, %f36;
	tex.2d.v4.f32.f32 	{%f43, %f44, %f45, %f46}, [%rd1, {%f22, %f30}];
	ld.global.f32 	%f47, [gaussianFilterKernel+20];
	fma.rn.f32 	%f48, %f43, %f47, %f42;
	add.s32 	%r16, %r12, 1;
	cvt.rn.f32.u32 	%f49, %r16;
	div.rn.f32 	%f50, %f49, %f2;
	tex.2d.v4.f32.f32 	{%f51, %f52, %f53, %f54}, [%rd1, {%f4, %f50}];
	ld.global.f32 	%f55, [gaussianFilterKernel+24];
	fma.rn.f32 	%f56, %f51, %f55, %f48;
	tex.2d.v4.f32.f32 	{%f57, %f58, %f59, %f60}, [%rd1, {%f14, %f50}];
	ld.global.f32 	%f61, [gaussianFilterKernel+28];
	fma.rn.f32 	%f62, %f57, %f61, %f56;
	tex.2d.v4.f32.f32 	{%f63, %f64, %f65, %f66}, [%rd1, {%f22, %f50}];
	ld.global.f32 	%f67, [gaussianFilterKernel+32];
	fma.rn.f32 	%f68, %f63, %f67, %f62;
	mul.f32 	%f69, %f68, 0f3D800000;
	shl.b32 	%r17, %r1, 2;
	mov.b32 	%r18, %f69;
	sust.b.2d.b32.trap 	[%rd2, {%r17, %r12}], {%r18};
$L__BB2_2:
	ret;

}
	// .globl	_Z11sobelKernelyyii
.visible .entry _Z11sobelKernelyyii(
	.param .u64 _Z11sobelKernelyyii_param_0,
	.param .u64 _Z11sobelKernelyyii_param_1,
	.param .u32 _Z11sobelKernelyyii_param_2,
	.param .u32 _Z11sobelKernelyyii_param_3
)
{
	.reg .pred 	%p<25>;
	.reg .b32 	%r<42>;
	.reg .b32 	%f<235>;
	.reg .b64 	%rd<3>;

	ld.param.u64 	%rd1, [_Z11sobelKernelyyii_param_0];
	ld.param.u64 	%rd2, [_Z11sobelKernelyyii_param_1];
	ld.param.u32 	%r3, [_Z11sobelKernelyyii_param_2];
	ld.param.u32 	%r5, [_Z11sobelKernelyyii_param_3];
	mov.u32 	%r6, %ctaid.x;
	mov.u32 	%r7, %ntid.x;
	mov.u32 	%r8, %tid.x;
	mad.lo.s32 	%r1, %r6, %r7, %r8;
	mov.u32 	%r9, %ctaid.y;
	mov.u32 	%r10, %ntid.y;
	mov.u32 	%r11, %tid.y;
	mad.lo.s32 	%r12, %r9, %r10, %r11;
	setp.ge.u32 	%p1, %r1, %r3;
	setp.ge.u32 	%p2, %r12, %r5;
	or.pred  	%p3, %p1, %p2;
	@%p3 bra 	$L__BB3_14;
	add.s32 	%r13, %r1, -1;
	cvt.rn.f32.s32 	%f16, %r3;
	cvt.rn.f32.s32 	%f17, %r5;
	cvt.rn.f32.u32 	%f18, %r13;
	div.rn.f32 	%f19, %f18, %f16;
	add.s32 	%r14, %r12, -1;
	cvt.rn.f32.u32 	%f20, %r14;
	div.rn.f32 	%f21, %f20, %f17;
	tex.2d.v4.f32.f32 	{%f22, %f23, %f24, %f25}, [%rd1, {%f19, %f21}];
	ld.global.f32 	%f26, [sobelHorizontalKernel];
	fma.rn.f32 	%f27, %f22, %f26, 0f00000000;
	ld.global.f32 	%f28, [sobelVerticalKernel];
	fma.rn.f32 	%f29, %f22, %f28, 0f00000000;
	cvt.rn.f32.u32 	%f30, %r1;
	div.rn.f32 	%f31, %f30, %f16;
	tex.2d.v4.f32.f32 	{%f32, %f33, %f34, %f35}, [%rd1, {%f31, %f21}];
	ld.global.f32 	%f36, [sobelHorizontalKernel+4];
	fma.rn.f32 	%f37, %f32, %f36, %f27;
	ld.global.f32 	%f38, [sobelVerticalKernel+4];
	fma.rn.f32 	%f39, %f32, %f38, %f29;
	add.s32 	%r15, %r1, 1;
	cvt.rn.f32.u32 	%f40, %r15;
	div.rn.f32 	%f41, %f40, %f16;
	tex.2d.v4.f32.f32 	{%f42, %f43, %f44, %f45}, [%rd1, {%f41, %f21}];
	ld.global.f32 	%f46, [sobelHorizontalKernel+8];
	fma.rn.f32 	%f47, %f42, %f46, %f37;
	ld.global.f32 	%f48, [sobelVerticalKernel+8];
	fma.rn.f32 	%f49, %f42, %f48, %f39;
	cvt.rn.f32.u32 	%f50, %r12;
	div.rn.f32 	%f51, %f50, %f17;
	tex.2d.v4.f32.f32 	{%f52, %f53, %f54, %f55}, [%rd1, {%f19, %f51}];
	ld.global.f32 	%f56, [sobelHorizontalKernel+12];
	fma.rn.f32 	%f57, %f52, %f56, %f47;
	ld.global.f32 	%f58, [sobelVerticalKernel+12];
	fma.rn.f32 	%f59, %f52, %f58, %f49;
	tex.2d.v4.f32.f32 	{%f60, %f61, %f62, %f63}, [%rd1, {%f31, %f51}];
	ld.global.f32 	%f64, [sobelHorizontalKernel+16];
	fma.rn.f32 	%f65, %f60, %f64, %f57;
	ld.global.f32 	%f66, [sobelVerticalKernel+16];
	fma.rn.f32 	%f67, %f60, %f66, %f59;
	tex.2d.v4.f32.f32 	{%f68, %f69, %f70, %f71}, [%rd1, {%f41, %f51}];
	ld.global.f32 	%f72, [sobelHorizontalKernel+20];
	fma.rn.f32 	%f73, %f68, %f72, %f65;
	ld.global.f32 	%f74, [sobelVerticalKernel+20];
	fma.rn.f32 	%f75, %f68, %f74, %f67;
	add.s32 	%r16, %r12, 1;
	cvt.rn.f32.u32 	%f76, %r16;
	div.rn.f32 	%f77, %f76, %f17;
	tex.2d.v4.f32.f32 	{%f78, %f79, %f80, %f81}, [%rd1, {%f19, %f77}];
	ld.global.f32 	%f82, [sobelHorizontalKernel+24];
	fma.rn.f32 	%f83, %f78, %f82, %f73;
	ld.global.f32 	%f84, [sobelVerticalKernel+24];
	fma.rn.f32 	%f85, %f78, %f84, %f75;
	tex.2d.v4.f32.f32 	{%f86, %f87, %f88, %f89}, [%rd1, {%f31, %f77}];
	ld.global.f32 	%f90, [sobelHorizontalKernel+28];
	fma.rn.f32 	%f91, %f86, %f90, %f83;
	ld.global.f32 	%f92, [sobelVerticalKernel+28];
	fma.rn.f32 	%f93, %f86, %f92, %f85;
	tex.2d.v4.f32.f32 	{%f94, %f95, %f96, %f97}, [%rd1, {%f41, %f77}];
	ld.global.f32 	%f98, [sobelHorizontalKernel+32];
	fma.rn.f32 	%f1, %f94, %f98, %f91;
	ld.global.f32 	%f99, [sobelVerticalKernel+32];
	fma.rn.f32 	%f2, %f94, %f99, %f93;
	abs.f32 	%f3, %f1;
	setp.eq.f32 	%p4, %f1, 0f3F800000;
	mov.f32 	%f233, 0f3F800000;
	@%p4 bra 	$L__BB3_6;
	setp.num.f32 	%p5, %f3, %f3;
	@%p5 bra 	$L__BB3_4;
	mov.f32 	%f155, 0f40000000;
	add.rn.f32 	%f233, %f1, %f155;
	bra.uni 	$L__BB3_6;
$L__BB3_4:
	setp.lt.f32 	%p6, %f3, 0f00800000;
	mul.f32 	%f100, %f3, 0f4B800000;
	selp.f32 	%f101, %f100, %f3, %p6;
	mov.b32 	%r17, %f101;
	add.s32 	%r18, %r17, -1060439283;
	and.b32  	%r19, %r18, -8388608;
	sub.s32 	%r20, %r17, %r19;
	mov.b32 	%f102, %r20;
	cvt.rn.f32.s32 	%f103, %r19;
	selp.f32 	%f104, 0fC1C00000, 0f00000000, %p6;
	fma.rn.f32 	%f105, %f103, 0f34000000, %f104;
	add.f32 	%f106, %f102, 0fBF800000;
	add.f32 	%f107, %f102, 0f3F800000;
	rcp.approx.ftz.f32 	%f108, %f107;
	add.f32 	%f109, %f106, %f106;
	mul.f32 	%f110, %f109, %f108;
	mul.f32 	%f111, %f110, %f110;
	neg.f32 	%f112, %f110;
	sub.f32 	%f113, %f106, %f110;
	add.f32 	%f114, %f113, %f113;
	fma.rn.f32 	%f115, %f112, %f106, %f114;
	mul.rn.f32 	%f116, %f108, %f115;
	fma.rn.f32 	%f117, %f111, 0f3A2C32E4, 0f3B52E7DB;
	fma.rn.f32 	%f118, %f117, %f111, 0f3C93BB73;
	fma.rn.f32 	%f119, %f118, %f111, 0f3DF6384F;
	mul.rn.f32 	%f120, %f119, %f111;
	fma.rn.f32 	%f121, %f110, 0f3FB8AA3B, %f105;
	mul.f32 	%f122, %f120, 0f40400000;
	sub.f32 	%f123, %f105, %f121;
	fma.rn.f32 	%f124, %f110, 0f3FB8AA3B, %f123;
	fma.rn.f32 	%f125, %f116, 0f3FB8AA3B, %f124;
	fma.rn.f32 	%f126, %f110, 0f32A55E34, %f125;
	fma.rn.f32 	%f127, %f122, %f116, %f126;
	fma.rn.f32 	%f128, %f120, %f110, %f127;
	add.rn.f32 	%f129, %f121, %f128;
	mov.f32 	%f130, 0f40000000;
	mul.rn.f32 	%f131, %f129, %f130;
	cvt.rni.f32.f32 	%f132, %f131;
	sub.f32 	%f133, %f131, %f132;
	neg.f32 	%f134, %f131;
	fma.rn.f32 	%f135, %f129, 0f40000000, %f134;
	neg.f32 	%f136, %f121;
	add.rn.f32 	%f137, %f129, %f136;
	neg.f32 	%f138, %f137;
	add.rn.f32 	%f139, %f128, %f138;
	fma.rn.f32 	%f140, %f139, 0f40000000, %f135;
	add.f32 	%f141, %f133, %f140;
	setp.gt.f32 	%p7, %f132, 0f00000000;
	selp.b32 	%r21, 0, -2097152000, %p7;
	setp.neu.f32 	%p8, %f1, 0f00000000;
	setp.neu.f32 	%p9, %f3, 0f7F800000;
	setp.lt.f32 	%p10, %f131, 0f00000000;
	selp.f32 	%f142, 0f00000000, 0f7F800000, %p10;
	abs.f32 	%f143, %f131;
	setp.gt.f32 	%p11, %f143, 0f43180000;
	cvt.rzi.s32.f32 	%r22, %f132;
	shl.b32 	%r23, %r22, 23;
	sub.s32 	%r24, %r23, %r21;
	mov.b32 	%f144, %r24;
	add.s32 	%r25, %r21, 2130706432;
	mov.b32 	%f145, %r25;
	fma.rn.f32 	%f146, %f141, 0f391FCB8E, 0f3AAF85ED;
	fma.rn.f32 	%f147, %f146, %f141, 0f3C1D9856;
	fma.rn.f32 	%f148, %f147, %f141, 0f3D6357BB;
	fma.rn.f32 	%f149, %f148, %f141, 0f3E75FDEC;
	fma.rn.f32 	%f150, %f149, %f141, 0f3F317218;
	fma.rn.f32 	%f151, %f150, %f141, 0f3F800000;
	mul.f32 	%f152, %f151, %f145;
	mul.f32 	%f153, %f152, %f144;
	selp.f32 	%f233, %f142, %f153, %p11;
	and.pred  	%p12, %p8, %p9;
	@%p12 bra 	$L__BB3_6;
	add.f32 	%f154, %f1, %f1;
	mov.b32 	%r26, %f154;
	and.b32  	%r27, %r26, 2147483647;
	mov.b32 	%f233, %r27;
$L__BB3_6:
	abs.f32 	%f8, %f2;
	setp.eq.f32 	%p13, %f2, 0f3F800000;
	mov.f32 	%f234, 0f3F800000;
	@%p13 bra 	$L__BB3_11;
	setp.num.f32 	%p14, %f8, %f8;
	@%p14 bra 	$L__BB3_9;
	mov.f32 	%f212, 0f40000000;
	add.rn.f32 	%f234, %f2, %f212;
	bra.uni 	$L__BB3_11;
$L__BB3_9:
	setp.lt.f32 	%p15, %f8, 0f00800000;
	mul.f32 	%f157, %f8, 0f4B800000;
	selp.f32 	%f158, %f157, %f8, %p15;
	mov.b32 	%r28, %f158;
	add.s32 	%r29, %r28, -1060439283;
	and.b32  	%r30, %r29, -8388608;
	sub.s32 	%r31, %r28, %r30;
	mov.b32 	%f159, %r31;
	cvt.rn.f32.s32 	%f160, %r30;
	selp.f32 	%f161, 0fC1C00000, 0f00000000, %p15;
	fma.rn.f32 	%f162, %f160, 0f34000000, %f161;
	add.f32 	%f163, %f159, 0fBF800000;
	add.f32 	%f164, %f159, 0f3F800000;
	rcp.approx.ftz.f32 	%f165, %f164;
	add.f32 	%f166, %f163, %f163;
	mul.f32 	%f167, %f166, %f165;
	mul.f32 	%f168, %f167, %f167;
	neg.f32 	%f169, %f167;
	sub.f32 	%f170, %f163, %f167;
	add.f32 	%f171, %f170, %f170;
	fma.rn.f32 	%f172, %f169, %f163, %f171;
	mul.rn.f32 	%f173, %f165, %f172;
	fma.rn.f32 	%f174, %f168, 0f3A2C32E4, 0f3B52E7DB;
	fma.rn.f32 	%f175, %f174, %f168, 0f3C93BB73;
	fma.rn.f32 	%f176, %f175, %f168, 0f3DF6384F;
	mul.rn.f32 	%f177, %f176, %f168;
	fma.rn.f32 	%f178, %f167, 0f3FB8AA3B, %f162;
	mul.f32 	%f179, %f177, 0f40400000;
	sub.f32 	%f180, %f162, %f178;
	fma.rn.f32 	%f181, %f167, 0f3FB8AA3B, %f180;
	fma.rn.f32 	%f182, %f173, 0f3FB8AA3B, %f181;
	fma.rn.f32 	%f183, %f167, 0f32A55E34, %f182;
	fma.rn.f32 	%f184, %f179, %f173, %f183;
	fma.rn.f32 	%f185, %f177, %f167, %f184;
	add.rn.f32 	%f186, %f178, %f185;
	mov.f32 	%f187, 0f40000000;
	mul.rn.f32 	%f188, %f186, %f187;
	cvt.rni.f32.f32 	%f189, %f188;
	sub.f32 	%f190, %f188, %f189;
	neg.f32 	%f191, %f188;
	fma.rn.f32 	%f192, %f186, 0f40000000, %f191;
	neg.f32 	%f193, %f178;
	add.rn.f32 	%f194, %f186, %f193;
	neg.f32 	%f195, %f194;
	add.rn.f32 	%f196, %f185, %f195;
	fma.rn.f32 	%f197, %f196, 0f40000000, %f192;
	add.f32 	%f198, %f190, %f197;
	setp.gt.f32 	%p16, %f189, 0f00000000;
	selp.b32 	%r32, 0, -2097152000, %p16;
	setp.neu.f32 	%p17, %f2, 0f00000000;
	setp.neu.f32 	%p18, %f8, 0f7F800000;
	setp.lt.f32 	%p19, %f188, 0f00000000;
	selp.f32 	%f199, 0f00000000, 0f7F800000, %p19;
	abs.f32 	%f200, %f188;
	setp.gt.f32 	%p20, %f200, 0f43180000;
	cvt.rzi.s32.f32 	%r33, %f189;
	shl.b32 	%r34, %r33, 23;
	sub.s32 	%r35, %r34, %r32;
	mov.b32 	%f201, %r35;
	add.s32 	%r36, %r32, 2130706432;
	mov.b32 	%f202, %r36;
	fma.rn.f32 	%f203, %f198, 0f391FCB8E, 0f3AAF85ED;
	fma.rn.f32 	%f204, %f203, %f198, 0f3C1D9856;
	fma.rn.f32 	%f205, %f204, %f198, 0f3D6357BB;
	fma.rn.f32 	%f206, %f205, %f198, 0f3E75FDEC;
	fma.rn.f32 	%f207, %f206, %f198, 0f3F317218;
	fma.rn.f32 	%f208, %f207, %f198, 0f3F800000;
	mul.f32 	%f209, %f208, %f202;
	mul.f32 	%f210, %f209, %f201;
	selp.f32 	%f234, %f199, %f210, %p20;
	and.pred  	%p21, %p17, %p18;
	@%p21 bra 	$L__BB3_11;
	add.f32 	%f211, %f2, %f2;
	mov.b32 	%r37, %f211;
	and.b32  	%r38, %r37, 2147483647;
	mov.b32 	%f234, %r38;
$L__BB3_11:
	add.f32 	%f213, %f233, %f234;
	sqrt.rn.f32 	%f13, %f213;
	div.rn.f32 	%f14, %f2, %f1;
	ld.global.f32 	%f214, [max_brightness];
	setp.leu.f32 	%p22, %f13, %f214;
	@%p22 bra 	$L__BB3_13;
	st.global.f32 	[max_brightness], %f13;
$L__BB3_13:
	abs.f32 	%f215, %f14;
	setp.gt.f32 	%p23, %f215, 0f3F800000;
	rcp.approx.ftz.f32 	%f216, %f215;
	selp.f32 	%f217, %f216, %f215, %p23;
	mul.f32 	%f218, %f217, %f217;
	fma.rn.f32 	%f219, %f218, 0f3B2090AA, 0fBC6BE14F;
	fma.rn.f32 	%f220, %f219, %f218, 0f3D23397E;
	fma.rn.f32 	%f221, %f220, %f218, 0fBD948A7A;
	fma.rn.f32 	%f222, %f221, %f218, 0f3DD76B21;
	fma.rn.f32 	%f223, %f222, %f218, 0fBE111E88;
	fma.rn.f32 	%f224, %f223, %f218, 0f3E4CAF60;
	fma.rn.f32 	%f225, %f224, %f218, 0fBEAAAA27;
	mul.f32 	%f226, %f218, %f225;
	fma.rn.f32 	%f227, %f226, %f217, %f217;
	neg.f32 	%f228, %f227;
	fma.rn.f32 	%f229, 0f3F6EE581, 0f3FD774EB, %f228;
	selp.f32 	%f230, %f229, %f227, %p23;
	shl.b32 	%r39, %r1, 3;
	mov.b32 	%r40, %f13;
	copysign.f32 	%f231, %f14, %f230;
	setp.num.f32 	%p24, %f215, %f215;
	selp.f32 	%f232, %f231, %f230, %p24;
	mov.b32 	%r41, %f232;
	sust.b.2d.v2.b32.trap 	[%rd2, {%r39, %r12}], {%r40, %r41};
$L__BB3_14:
	ret;

}
	// .globl	_Z13robertsKernelyyii
.visible .entry _Z13robertsKernelyyii(
	.param .u64 _Z13robertsKernelyyii_param_0,
	.param .u64 _Z13robertsKernelyyii_param_1,
	.param .u32 _Z13robertsKernelyyii_param_2,
	.param .u32 _Z13robertsKernelyyii_param_3
)
{
	.reg .pred 	%p<25>;
	.reg .b32 	%r<40>;
	.reg .b32 	%f<192>;
	.reg .b64 	%rd<3>;
	.reg .b64 	%fd<3>;

	ld.param.u64 	%rd1, [_Z13robertsKernelyyii_param_0];
	ld.param.u64 	%rd2, [_Z13robertsKernelyyii_param_1];
	ld.param.u32 	%r3, [_Z13robertsKernelyyii_param_2];
	ld.param.u32 	%r5, [_Z13robertsKernelyyii_param_3];
	mov.u32 	%r6, %ctaid.x;
	mov.u32 	%r7, %ntid.x;
	mov.u32 	%r8, %tid.x;
	mad.lo.s32 	%r1, %r6, %r7, %r8;
	mov.u32 	%r9, %ctaid.y;
	mov.u32 	%r10, %ntid.y;
	mov.u32 	%r11, %tid.y;
	mad.lo.s32 	%r12, %r9, %r10, %r11;
	setp.ge.u32 	%p1, %r1, %r3;
	setp.ge.u32 	%p2, %r12, %r5;
	or.pred  	%p3, %p1, %p2;
	@%p3 bra 	$L__BB4_14;
	cvt.rn.f32.s32 	%f16, %r3;
	cvt.rn.f32.s32 	%f17, %r5;
	cvt.rn.f32.u32 	%f18, %r1;
	div.rn.f32 	%f19, %f18, %f16;
	cvt.rn.f32.u32 	%f20, %r12;
	div.rn.f32 	%f21, %f20, %f17;
	tex.2d.v4.f32.f32 	{%f22, %f23, %f24, %f25}, [%rd1, {%f19, %f21}];
	ld.global.f32 	%f26, [robertsHorizontalKernel];
	fma.rn.f32 	%f27, %f22, %f26, 0f00000000;
	ld.global.f32 	%f28, [robertsVerticalKernel];
	fma.rn.f32 	%f29, %f22, %f28, 0f00000000;
	add.s32 	%r13, %r1, 1;
	cvt.rn.f32.u32 	%f30, %r13;
	div.rn.f32 	%f31, %f30, %f16;
	tex.2d.v4.f32.f32 	{%f32, %f33, %f34, %f35}, [%rd1, {%f31, %f21}];
	ld.global.f32 	%f36, [robertsHorizontalKernel+4];
	fma.rn.f32 	%f37, %f32, %f36, %f27;
	ld.global.f32 	%f38, [robertsVerticalKernel+4];
	fma.rn.f32 	%f39, %f32, %f38, %f29;
	add.s32 	%r14, %r12, 1;
	cvt.rn.f32.u32 	%f40, %r14;
	div.rn.f32 	%f41, %f40, %f17;
	tex.2d.v4.f32.f32 	{%f42, %f43, %f44, %f45}, [%rd1, {%f19, %f41}];
	ld.global.f32 	%f46, [robertsHorizontalKernel+8];
	fma.rn.f32 	%f47, %f42, %f46, %f37;
	ld.global.f32 	%f48, [robertsVerticalKernel+8];
	fma.rn.f32 	%f49, %f42, %f48, %f39;
	tex.2d.v4.f32.f32 	{%f50, %f51, %f52, %f53}, [%rd1, {%f31, %f41}];
	ld.global.f32 	%f54, [robertsHorizontalKernel+12];
	fma.rn.f32 	%f1, %f50, %f54, %f47;
	ld.global.f32 	%f55, [robertsVerticalKernel+12];
	fma.rn.f32 	%f2, %f50, %f55, %f49;
	abs.f32 	%f3, %f1;
	setp.eq.f32 	%p4, %f1, 0f3F800000;
	mov.f32 	%f190, 0f3F800000;
	@%p4 bra 	$L__BB4_6;
	setp.num.f32 	%p5, %f3, %f3;
	@%p5 bra 	$L__BB4_4;
	mov.f32 	%f111, 0f40000000;
	add.rn.f32 	%f190, %f1, %f111;
	bra.uni 	$L__BB4_6;
$L__BB4_4:
	setp.lt.f32 	%p6, %f3, 0f00800000;
	mul.f32 	%f56, %f3, 0f4B800000;
	selp.f32 	%f57, %f56, %f3, %p6;
	mov.b32 	%r15, %f57;
	add.s32 	%r16, %r15, -1060439283;
	and.b32  	%r17, %r16, -8388608;
	sub.s32 	%r18, %r15, %r17;
	mov.b32 	%f58, %r18;
	cvt.rn.f32.s32 	%f59, %r17;
	selp.f32 	%f60, 0fC1C00000, 0f00000000, %p6;
	fma.rn.f32 	%f61, %f59, 0f34000000, %f60;
	add.f32 	%f62, %f58, 0fBF800000;
	add.f32 	%f63, %f58, 0f3F800000;
	rcp.approx.ftz.f32 	%f64, %f63;
	add.f32 	%f65, %f62, %f62;
	mul.f32 	%f66, %f65, %f64;
	mul.f32 	%f67, %f66, %f66;
	neg.f32 	%f68, %f66;
	sub.f32 	%f69, %f62, %f66;
	add.f32 	%f70, %f69, %f69;
	fma.rn.f32 	%f71, %f68, %f62, %f70;
	mul.rn.f32 	%f72, %f64, %f71;
	fma.rn.f32 	%f73, %f67, 0f3A2C32E4, 0f3B52E7DB;
	fma.rn.f32 	%f74, %f73, %f67, 0f3C93BB73;
	fma.rn.f32 	%f75, %f74, %f67, 0f3DF6384F;
	mul.rn.f32 	%f76, %f75, %f67;
	fma.rn.f32 	%f77, %f66, 0f3FB8AA3B, %f61;
	mul.f32 	%f78, %f76, 0f40400000;
	sub.f32 	%f79, %f61, %f77;
	fma.rn.f32 	%f80, %f66, 0f3FB8AA3B, %f79;
	fma.rn.f32 	%f81, %f72, 0f3FB8AA3B, %f80;
	fma.rn.f32 	%f82, %f66, 0f32A55E34, %f81;
	fma.rn.f32 	%f83, %f78, %f72, %f82;
	fma.rn.f32 	%f84, %f76, %f66, %f83;
	add.rn.f32 	%f85, %f77, %f84;
	mov.f32 	%f86, 0f40000000;
	mul.rn.f32 	%f87, %f85, %f86;
	cvt.rni.f32.f32 	%f88, %f87;
	sub.f32 	%f89, %f87, %f88;
	neg.f32 	%f90, %f87;
	fma.rn.f32 	%f91, %f85, 0f40000000, %f90;
	neg.f32 	%f92, %f77;
	add.rn.f32 	%f93, %f85, %f92;
	neg.f32 	%f94, %f93;
	add.rn.f32 	%f95, %f84, %f94;
	fma.rn.f32 	%f96, %f95, 0f40000000, %f91;
	add.f32 	%f97, %f89, %f96;
	setp.gt.f32 	%p7, %f88, 0f00000000;
	selp.b32 	%r19, 0, -2097152000, %p7;
	setp.neu.f32 	%p8, %f1, 0f00000000;
	setp.neu.f32 	%p9, %f3, 0f7F800000;
	setp.lt.f32 	%p10, %f87, 0f00000000;
	selp.f32 	%f98, 0f00000000, 0f7F800000, %p10;
	abs.f32 	%f99, %f87;
	setp.gt.f32 	%p11, %f99, 0f43180000;
	cvt.rzi.s32.f32 	%r20, %f88;
	shl.b32 	%r21, %r20, 23;
	sub.s32 	%r22, %r21, %r19;
	mov.b32 	%f100, %r22;
	add.s32 	%r23, %r19, 2130706432;
	mov.b32 	%f101, %r23;
	fma.rn.f32 	%f102, %f97, 0f391FCB8E, 0f3AAF85ED;
	fma.rn.f32 	%f103, %f102, %f97, 0f3C1D9856;
	fma.rn.f32 	%f104, %f103, %f97, 0f3D6357BB;
	fma.rn.f32 	%f105, %f104, %f97, 0f3E75FDEC;
	fma.rn.f32 	%f106, %f105, %f97, 0f3F317218;
	fma.rn.f32 	%f107, %f106, %f97, 0f3F800000;
	mul.f32 	%f108, %f107, %f101;
	mul.f32 	%f109, %f108, %f100;
	selp.f32 	%f190, %f98, %f109, %p11;
	and.pred  	%p12, %p8, %p9;
	@%p12 bra 	$L__BB4_6;
	add.f32 	%f110, %f1, %f1;
	mov.b32 	%r24, %f110;
	and.b32  	%r25, %r24, 2147483647;
	mov.b32 	%f190, %r25;
$L__BB4_6:
	abs.f32 	%f8, %f2;
	setp.eq.f32 	%p13, %f2, 0f3F800000;
	mov.f32 	%f191, 0f3F800000;
	@%p13 bra 	$L__BB4_11;
	setp.num.f32 	%p14, %f8, %f8;
	@%p14 bra 	$L__BB4_9;
	mov.f32 	%f168, 0f40000000;
	add.rn.f32 	%f191, %f2, %f168;
	bra.uni 	$L__BB4_11;
$L__BB4_9:
	setp.lt.f32 	%p15, %f8, 0f00800000;
	mul.f32 	%f113, %f8, 0f4B800000;
	selp.f32 	%f114, %f113, %f8, %p15;
	mov.b32 	%r26, %f114;
	add.s32 	%r27, %r26, -1060439283;
	and.b32  	%r28, %r27, -8388608;
	sub.s32 	%r29, %r26, %r28;
	mov.b32 	%f115, %r29;
	cvt.rn.f32.s32 	%f116, %r28;
	selp.f32 	%f117, 0fC1C00000, 0f00000000, %p15;
	fma.rn.f32 	%f118, %f116, 0f34000000, %f117;
	add.f32 	%f119, %f115, 0fBF800000;
	add.f32 	%f120, %f115, 0f3F800000;
	rcp.approx.ftz.f32 	%f121, %f120;
	add.f32 	%f122, %f119, %f119;
	mul.f32 	%f123, %f122, %f121;
	mul.f32 	%f124, %f123, %f123;
	neg.f32 	%f125, %f123;
	sub.f32 	%f126, %f119, %f123;
	add.f32 	%f127, %f126, %f126;
	fma.rn.f32 	%f128, %f125, %f119, %f127;
	mul.rn.f32 	%f129, %f121, %f128;
	fma.rn.f32 	%f130, %f124, 0f3A2C32E4, 0f3B52E7DB;
	fma.rn.f32 	%f131, %f130, %f124, 0f3C93BB73;
	fma.rn.f32 	%f132, %f131, %f124, 0f3DF6384F;
	mul.rn.f32 	%f133, %f132, %f124;
	fma.rn.f32 	%f134, %f123, 0f3FB8AA3B, %f118;
	mul.f32 	%f135, %f133, 0f40400000;
	sub.f32 	%f136, %f118, %f134;
	fma.rn.f32 	%f137, %f123, 0f3FB8AA3B, %f136;
	fma.rn.f32 	%f138, %f129, 0f3FB8AA3B, %f137;
	fma.rn.f32 	%f139, %f123, 0f32A55E34, %f138;
	fma.rn.f32 	%f140, %f135, %f129, %f139;
	fma.rn.f32 	%f141, %f133, %f123, %f140;
	add.rn.f32 	%f142, %f134, %f141;
	mov.f32 	%f143, 0f40000000;
	mul.rn.f32 	%f144, %f142, %f143;
	cvt.rni.f32.f32 	%f145, %f144;
	sub.f32 	%f146, %f144, %f145;
	neg.f32 	%f147, %f144;
	fma.rn.f32 	%f148, %f142, 0f40000000, %f147;
	neg.f32 	%f149, %f134;
	add.rn.f32 	%f150, %f142, %f149;
	neg.f32 	%f151, %f150;
	add.rn.f32 	%f152, %f141, %f151;
	fma.rn.f32 	%f153, %f152, 0f40000000, %f148;
	add.f32 	%f154, %f146, %f153;
	setp.gt.f32 	%p16, %f145, 0f00000000;
	selp.b32 	%r30, 0, -2097152000, %p16;
	setp.neu.f32 	%p17, %f2, 0f00000000;
	setp.neu.f32 	%p18, %f8, 0f7F800000;
	setp.lt.f32 	%p19, %f144, 0f00000000;
	selp.f32 	%f155, 0f00000000, 0f7F800000, %p19;
	abs.f32 	%f156, %f144;
	setp.gt.f32 	%p20, %f156, 0f43180000;
	cvt.rzi.s32.f32 	%r31, %f145;
	shl.b32 	%r32, %r31, 23;
	sub.s32 	%r33, %r32, %r30;
	mov.b32 	%f157, %r33;
	add.s32 	%r34, %r30, 2130706432;
	mov.b32 	%f158, %r34;
	fma.rn.f32 	%f159, %f154, 0f391FCB8E, 0f3AAF85ED;
	fma.rn.f32 	%f160, %f159, %f154, 0f3C1D9856;
	fma.rn.f32 	%f161, %f160, %f154, 0f3D6357BB;
	fma.rn.f32 	%f162, %f161, %f154, 0f3E75FDEC;
	fma.rn.f32 	%f163, %f162, %f154, 0f3F317218;
	fma.rn.f32 	%f164, %f163, %f154, 0f3F800000;
	mul.f32 	%f165, %f164, %f158;
	mul.f32 	%f166, %f165, %f157;
	selp.f32 	%f191, %f155, %f166, %p20;
	and.pred  	%p21, %p17, %p18;
	@%p21 bra 	$L__BB4_11;
	add.f32 	%f167, %f2, %f2;
	mov.b32 	%r35, %f167;
	and.b32  	%r36, %r35, 2147483647;
	mov.b32 	%f191, %r36;
$L__BB4_11:
	add.f32 	%f169, %f190, %f191;
	sqrt.rn.f32 	%f13, %f169;
	div.rn.f32 	%f170, %f2, %f1;
	abs.f32 	%f171, %f170;
	setp.gt.f32 	%p22, %f171, 0f3F800000;
	rcp.approx.ftz.f32 	%f172, %f171;
	selp.f32 	%f173, %f172, %f171, %p22;
	mul.f32 	%f174, %f173, %f173;
	fma.rn.f32 	%f175, %f174, 0f3B2090AA, 0fBC6BE14F;
	fma.rn.f32 	%f176, %f175, %f174, 0f3D23397E;
	fma.rn.f32 	%f177, %f176, %f174, 0fBD948A7A;
	fma.rn.f32 	%f178, %f177, %f174, 0f3DD76B21;
	fma.rn.f32 	%f179, %f178, %f174, 0fBE111E88;
	fma.rn.f32 	%f180, %f179, %f174, 0f3E4CAF60;
	fma.rn.f32 	%f181, %f180, %f174, 0fBEAAAA27;
	mul.f32 	%f182, %f174, %f181;
	fma.rn.f32 	%f183, %f182, %f173, %f173;
	neg.f32 	%f184, %f183;
	fma.rn.f32 	%f185, 0f3F6EE581, 0f3FD774EB, %f184;
	selp.f32 	%f186, %f185, %f183, %p22;
	setp.num.f32 	%p23, %f171, %f171;
	copysign.f32 	%f187, %f170, %f186;
	selp.f32 	%f14, %f187, %f186, %p23;
	ld.global.f32 	%f188, [max_brightness];
	setp.leu.f32 	%p24, %f13, %f188;
	@%p24 bra 	$L__BB4_13;
	st.global.f32 	[max_brightness], %f13;
$L__BB4_13:
	shl.b32 	%r37, %r1, 3;
	mov.b32 	%r38, %f13;
	cvt.f64.f32 	%fd1, %f14;
	add.f64 	%fd2, %fd1, 0d3FE921FB54442D18;
	cvt.rn.f32.f64 	%f189, %fd2;
	mov.b32 	%r39, %f189;
	sust.b.2d.v2.b32.trap 	[%rd2, {%r37, %r12}], {%r38, %r39};
$L__BB4_14:
	ret;

}
	// .globl	_Z13prewittKernelyyii
.visible .entry _Z13prewittKernelyyii(
	.param .u64 _Z13prewittKernelyyii_param_0,
	.param .u64 _Z13prewittKernelyyii_param_1,
	.param .u32 _Z13prewittKernelyyii_param_2,
	.param .u32 _Z13prewittKernelyyii_param_3
)
{
	.reg .pred 	%p<25>;
	.reg .b32 	%r<42>;
	.reg .b32 	%f<235>;
	.reg .b64 	%rd<3>;

	ld.param.u64 	%rd1, [_Z13prewittKernelyyii_param_0];
	ld.param.u64 	%rd2, [_Z13prewittKernelyyii_param_1];
	ld.param.u32 	%r3, [_Z13prewittKernelyyii_param_2];
	ld.param.u32 	%r5, [_Z13prewittKernelyyii_param_3];
	mov.u32 	%r6, %ctaid.x;
	mov.u32 	%r7, %ntid.x;
	mov.u32 	%r8, %tid.x;
	mad.lo.s32 	%r1, %r6, %r7, %r8;
	mov.u32 	%r9, %ctaid.y;
	mov.u32 	%r10, %ntid.y;
	mov.u32 	%r11, %tid.y;
	mad.lo.s32 	%r12, %r9, %r10, %r11;
	setp.ge.u32 	%p1, %r1, %r3;
	setp.ge.u32 	%p2, %r12, %r5;
	or.pred  	%p3, %p1, %p2;
	@%p3 bra 	$L__BB5_14;
	add.s32 	%r13, %r1, -1;
	cvt.rn.f32.s32 	%f16, %r3;
	cvt.rn.f32.s32 	%f17, %r5;
	cvt.rn.f32.u32 	%f18, %r13;
	div.rn.f32 	%f19, %f18, %f16;
	add.s32 	%r14, %r12, -1;
	cvt.rn.f32.u32 	%f20, %r14;
	div.rn.f32 	%f21, %f20, %f17;
	tex.2d.v4.f32.f32 	{%f22, %f23, %f24, %f25}, [%rd1, {%f19, %f21}];
	ld.global.f32 	%f26, [prewittHorizontalKernel];
	fma.rn.f32 	%f27, %f22, %f26, 0f00000000;
	ld.global.f32 	%f28, [prewittVerticalKernel];
	fma.rn.f32 	%f29, %f22, %f28, 0f00000000;
	cvt.rn.f32.u32 	%f30, %r1;
	div.rn.f32 	%f31, %f30, %f16;
	tex.2d.v4.f32.f32 	{%f32, %f33, %f34, %f35}, [%rd1, {%f31, %f21}];
	ld.global.f32 	%f36, [prewittHorizontalKernel+4];
	fma.rn.f32 	%f37, %f32, %f36, %f27;
	ld.global.f32 	%f38, [prewittVerticalKernel+4];
	fma.rn.f32 	%f39, %f32, %f38, %f29;
	add.s32 	%r15, %r1, 1;
	cvt.rn.f32.u32 	%f40, %r15;
	div.rn.f32 	%f41, %f40, %f16;
	tex.2d.v4.f32.f32 	{%f42, %f43, %f44, %f45}, [%rd1, {%f41, %f21}];
	ld.global.f32 	%f46, [prewittHorizontalKernel+8];
	fma.rn.f32 	%f47, %f42, %f46, %f37;
	ld.global.f32 	%f48, [prewittVerticalKernel+8];
	fma.rn.f32 	%f49, %f42, %f48, %f39;
	cvt.rn.f32.u32 	%f50, %r12;
	div.rn.f32 	%f51, %f50, %f17;
	tex.2d.v4.f32.f32 	{%f52, %f53, %f54, %f55}, [%rd1, {%f19, %f51}];
	ld.global.f32 	%f56, [prewittHorizontalKernel+12];
	fma.rn.f32 	%f57, %f52, %f56, %f47;
	ld.global.f32 	%f58, [prewittVerticalKernel+12];
	fma.rn.f32 	%f59, %f52, %f58, %f49;
	tex.2d.v4.f32.f32 	{%f60, %f61, %f62, %f63}, [%rd1, {%f31, %f51}];
	ld.global.f32 	%f64, [prewittHorizontalKernel+16];
	fma.rn.f32 	%f65, %f60, %f64, %f57;
	ld.global.f32 	%f66, [prewittVerticalKernel+16];
	fma.rn.f32 	%f67, %f60, %f66, %f59;
	tex.2d.v4.f32.f32 	{%f68, %f69, %f70, %f71}, [%rd1, {%f41, %f51}];
	ld.global.f32 	%f72, [prewittHorizontalKernel+20];
	fma.rn.f32 	%f73, %f68, %f72, %f65;
	ld.global.f32 	%f74, [prewittVerticalKernel+20];
	fma.rn.f32 	%f75, %f68, %f74, %f67;
	add.s32 	%r16, %r12, 1;
	cvt.rn.f32.u32 	%f76, %r16;
	div.rn.f32 	%f77, %f76, %f17;
	tex.2d.v4.f32.f32 	{%f78, %f79, %f80, %f81}, [%rd1, {%f19, %f77}];
	ld.global.f32 	%f82, [prewittHorizontalKernel+24];
	fma.rn.f32 	%f83, %f78, %f82, %f73;
	ld.global.f32 	%f84, [prewittVerticalKernel+24];
	fma.rn.f32 	%f85, %f78, %f84, %f75;
	tex.2d.v4.f32.f32 	{%f86, %f87, %f88, %f89}, [%rd1, {%f31, %f77}];
	ld.global.f32 	%f90, [prewittHorizontalKernel+28];
	fma.rn.f32 	%f91, %f86, %f90, %f83;
	ld.global.f32 	%f92, [prewittVerticalKernel+28];
	fma.rn.f32 	%f93, %f86, %f92, %f85;
	tex.2d.v4.f32.f32 	{%f94, %f95, %f96, %f97}, [%rd1, {%f41, %f77}];
	ld.global.f32 	%f98, [prewittHorizontalKernel+32];
	fma.rn.f32 	%f1, %f94, %f98, %f91;
	ld.global.f32 	%f99, [prewittVerticalKernel+32];
	fma.rn.f32 	%f2, %f94, %f99, %f93;
	abs.f32 	%f3, %f1;
	setp.eq.f32 	%p4, %f1, 0f3F800000;
	mov.f32 	%f233, 0f3F800000;
	@%p4 bra 	$L__BB5_6;
	setp.num.f32 	%p5, %f3, %f3;
	@%p5 bra 	$L__BB5_4;
	mov.f32 	%f155, 0f40000000;
	add.rn.f32 	%f233, %f1, %f155;
	bra.uni 	$L__BB5_6;
$L__BB5_4:
	setp.lt.f32 	%p6, %f3, 0f00800000;
	mul.f32 	%f100, %f3, 0f4B800000;
	selp.f32 	%f101, %f100, %f3, %p6;
	mov.b32 	%r17, %f101;
	add.s32 	%r18, %r17, -1060439283;
	and.b32  	%r19, %r18, -8388608;
	sub.s32 	%r20, %r17, %r19;
	mov.b32 	%f102, %r20;
	cvt.rn.f32.s32 	%f103, %r19;
	selp.f32 	%f104, 0fC1C00000, 0f00000000, %p6;
	fma.rn.f32 	%f105, %f103, 0f34000000, %f104;
	add.f32 	%f106, %f102, 0fBF800000;
	add.f32 	%f107, %f102, 0f3F800000;
	rcp.approx.ftz.f32 	%f108, %f107;
	add.f32 	%f109, %f106, %f106;
	mul.f32 	%f110, %f109, %f108;
	mul.f32 	%f111, %f110, %f110;
	neg.f32 	%f112, %f110;
	sub.f32 	%f113, %f106, %f110;
	add.f32 	%f114, %f113, %f113;
	fma.rn.f32 	%f115, %f112, %f106, %f114;
	mul.rn.f32 	%f116, %f108, %f115;
	fma.rn.f32 	%f117, %f111, 0f3A2C32E4, 0f3B52E7DB;
	fma.rn.f32 	%f118, %f117, %f111, 0f3C93BB73;
	fma.rn.f32 	%f119, %f118, %f111, 0f3DF6384F;
	mul.rn.f32 	%f120, %f119, %f111;
	fma.rn.f32 	%f121, %f110, 0f3FB8AA3B, %f105;
	mul.f32 	%f122, %f120, 0f40400000;
	sub.f32 	%f123, %f105, %f121;
	fma.rn.f32 	%f124, %f110, 0f3FB8AA3B, %f123;
	fma.rn.f32 	%f125, %f116, 0f3FB8AA3B, %f124;
	fma.rn.f32 	%f126, %f110, 0f32A55E34, %f125;
	fma.rn.f32 	%f127, %f122, %f116, %f126;
	fma.rn.f32 	%f128, %f120, %f110, %f127;
	add.rn.f32 	%f129, %f121, %f128;
	mov.f32 	%f130, 0f40000000;
	mul.rn.f32 	%f131, %f129, %f130;
	cvt.rni.f32.f32 	%f132, %f131;
	sub.f32 	%f133, %f131, %f132;
	neg.f32 	%f134, %f131;
	fma.rn.f32 	%f135, %f129, 0f40000000, %f134;
	neg.f32 	%f136, %f121;
	add.rn.f32 	%f137, %f129, %f136;
	neg.f32 	%f138, %f137;
	add.rn.f32 	%f139, %f128, %f138;
	fma.rn.f32 	%f140, %f139, 0f40000000, %f135;
	add.f32 	%f141, %f133, %f140;
	setp.gt.f32 	%p7, %f132, 0f00000000;
	selp.b32 	%r21, 0, -2097152000, %p7;
	setp.neu.f32 	%p8, %f1, 0f00000000;
	setp.neu.f32 	%p9, %f3, 0f7F800000;
	setp.lt.f32 	%p10, %f131, 0f00000000;
	selp.f32 	%f142, 0f00000000, 0f7F800000, %p10;
	abs.f32 	%f143, %f131;
	setp.gt.f32 	%p11, %f143, 0f43180000;
	cvt.rzi.s32.f32 	%r22, %f132;
	shl.b32 	%r23, %r22, 23;
	sub.s32 	%r24, %r23, %r21;
	mov.b32 	%f144, %r24;
	add.s32 	%r25, %r21, 2130706432;
	mov.b32 	%f145, %r25;
	fma.rn.f32 	%f146, %f141, 0f391FCB8E, 0f3AAF85ED;
	fma.rn.f32 	%f147, %f146, %f141, 0f3C1D9856;
	fma.rn.f32 	%f148, %f147, %f141, 0f3D6357BB;
	fma.rn.f32 	%f149, %f148, %f141, 0f3E75FDEC;
	fma.rn.f32 	%f150, %f149, %f141, 0f3F317218;
	fma.rn.f32 	%f151, %f150, %f141, 0f3F800000;
	mul.f32 	%f152, %f151, %f145;
	mul.f32 	%f153, %f152, %f144;
	selp.f32 	%f233, %f142, %f153, %p11;
	and.pred  	%p12, %p8, %p9;
	@%p12 bra 	$L__BB5_6;
	add.f32 	%f154, %f1, %f1;
	mov.b32 	%r26, %f154;
	and.b32  	%r27, %r26, 2147483647;
	mov.b32 	%f233, %r27;
$L__BB5_6:
	abs.f32 	%f8, %f2;
	setp.eq.f32 	%p13, %f2, 0f3F800000;
	mov.f32 	%f234, 0f3F800000;
	@%p13 bra 	$L__BB5_11;
	setp.num.f32 	%p14, %f8, %f8;
	@%p14 bra 	$L__BB5_9;
	mov.f32 	%f212, 0f40000000;
	add.rn.f32 	%f234, %f2, %f212;
	bra.uni 	$L__BB5_11;
$L__BB5_9:
	setp.lt.f32 	%p15, %f8, 0f00800000;
	mul.f32 	%f157, %f8, 0f4B800000;
	selp.f32 	%f158, %f157, %f8, %p15;
	mov.b32 	%r28, %f158;
	add.s32 	%r29, %r28, -1060439283;
	and.b32  	%r30, %r29, -8388608;
	sub.s32 	%r31, %r28, %r30;
	mov.b32 	%f159, %r31;
	cvt.rn.f32.s32 	%f160, %r30;
	selp.f32 	%f161, 0fC1C00000, 0f00000000, %p15;
	fma.rn.f32 	%f162, %f160, 0f34000000, %f161;
	add.f32 	%f163, %f159, 0fBF800000;
	add.f32 	%f164, %f159, 0f3F800000;
	rcp.approx.ftz.f32 	%f165, %f164;
	add.f32 	%f166, %f163, %f163;
	mul.f32 	%f167, %f166, %f165;
	mul.f32 	%f168, %f167, %f167;
	neg.f32 	%f169, %f167;
	sub.f32 	%f170, %f163, %f167;
	add.f32 	%f171, %f170, %f170;
	fma.rn.f32 	%f172, %f169, %f163, %f171;
	mul.rn.f32 	%f173, %f165, %f172;
	fma.rn.f32 	%f174, %f168, 0f3A2C32E4, 0f3B52E7DB;
	fma.rn.f32 	%f175, %f174, %f168, 0f3C93BB73;
	fma.rn.f32 	%f176, %f175, %f168, 0f3DF6384F;
	mul.rn.f32 	%f177, %f176, %f168;
	fma.rn.f32 	%f178, %f167, 0f3FB8AA3B, %f162;
	mul.f32 	%f179, %f177, 0f40400000;
	sub.f32 	%f180, %f162, %f178;
	fma.rn.f32 	%f181, %f167, 0f3FB8AA3B, %f180;
	fma.rn.f32 	%f182, %f173, 0f3FB8AA3B, %f181;
	fma.rn.f32 	%f183, %f167, 0f32A55E34, %f182;
	fma.rn.f32 	%f184, %f179, %f173, %f183;
	fma.rn.f32 	%f185, %f177, %f167, %f184;
	add.rn.f32 	%f186, %f178, %f185;
	mov.f32 	%f187, 0f40000000;
	mul.rn.f32 	%f188, %f186, %f187;
	cvt.rni.f32.f32 	%f189, %f188;
	sub.f32 	%f190, %f188, %f189;
	neg.f32 	%f191, %f188;
	fma.rn.f32 	%f192, %f186, 0f40000000, %f191;
	neg.f32 	%f193, %f178;
	add.rn.f32 	%f194, %f186, %f193;
	neg.f32 	%f195, %f194;
	add.rn.f32 	%f196, %f185, %f195;
	fma.rn.f32 	%f197, %f196, 0f40000000, %f192;
	add.f32 	%f198, %f190, %f197;
	setp.gt.f32 	%p16, %f189, 0f00000000;
	selp.b32 	%r32, 0, -2097152000, %p16;
	setp.neu.f32 	%p17, %f2, 0f00000000;
	setp.neu.f32 	%p18, %f8, 0f7F800000;
	setp.lt.f32 	%p19, %f188, 0f00000000;
	selp.f32 	%f199, 0f00000000, 0f7F800000, %p19;
	abs.f32 	%f200, %f188;
	setp.gt.f32 	%p20, %f200, 0f43180000;
	cvt.rzi.s32.f32 	%r33, %f189;
	shl.b32 	%r34, %r33, 23;
	sub.s32 	%r35, %r34, %r32;
	mov.b32 	%f201, %r35;
	add.s32 	%r36, %r32, 2130706432;
	mov.b32 	%f202, %r36;
	fma.rn.f32 	%f203, %f198, 0f391FCB8E, 0f3AAF85ED;
	fma.rn.f32 	%f204, %f203, %f198, 0f3C1D9856;
	fma.rn.f32 	%f205, %f204, %f198, 0f3D6357BB;
	fma.rn.f32 	%f206, %f205, %f198, 0f3E75FDEC;
	fma.rn.f32 	%f207, %f206, %f198, 0f3F317218;
	fma.rn.f32 	%f208, %f207, %f198, 0f3F800000;
	mul.f32 	%f209, %f208, %f202;
	mul.f32 	%f210, %f209, %f201;
	selp.f32 	%f234, %f199, %f210, %p20;
	and.pred  	%p21, %p17, %p18;
	@%p21 bra 	$L__BB5_11;
	add.f32 	%f211, %f2, %f2;
	mov.b32 	%r37, %f211;
	and.b32  	%r38, %r37, 2147483647;
	mov.b32 	%f234, %r38;
$L__BB5_11:
	add.f32 	%f213, %f233, %f234;
	sqrt.rn.f32 	%f13, %f213;
	div.rn.f32 	%f14, %f2, %f1;
	ld.global.f32 	%f214, [max_brightness];
	setp.leu.f32 	%p22, %f13, %f214;
	@%p22 bra 	$L__BB5_13;
	st.global.f32 	[max_brightness], %f13;
$L__BB5_13:
	abs.f32 	%f215, %f14;
	setp.gt.f32 	%p23, %f215, 0f3F800000;
	rcp.approx.ftz.f32 	%f216, %f215;
	selp.f32 	%f217, %f216, %f215, %p23;
	mul.f32 	%f218, %f217, %f217;
	fma.rn.f32 	%f219, %f218, 0f3B2090AA, 0fBC6BE14F;
	fma.rn.f32 	%f220, %f219, %f218, 0f3D23397E;
	fma.rn.f32 	%f221, %f220, %f218, 0fBD948A7A;
	fma.rn.f32 	%f222, %f221, %f218, 0f3DD76B21;
	fma.rn.f32 	%f223, %f222, %f218, 0fBE111E88;
	fma.rn.f32 	%f224, %f223, %f218, 0f3E4CAF60;
	fma.rn.f32 	%f225, %f224, %f218, 0fBEAAAA27;
	mul.f32 	%f226, %f218, %f225;
	fma.rn.f32 	%f227, %f226, %f217, %f217;
	neg.f32 	%f228, %f227;
	fma.rn.f32 	%f229, 0f3F6EE581, 0f3FD774EB, %f228;
	selp.f32 	%f230, %f229, %f227, %p23;
	shl.b32 	%r39, %r1, 3;
	mov.b32 	%r40, %f13;
	copysign.f32 	%f231, %f14, %f230;
	setp.num.f32 	%p24, %f215, %f215;
	selp.f32 	%f232, %f231, %f230, %p24;
	mov.b32 	%r41, %f232;
	sust.b.2d.v2.b32.trap 	[%rd2, {%r39, %r12}], {%r40, %r41};
$L__BB5_14:
	ret;

}
	// .globl	_Z19convertToRGBaKernelyyii
.visible .entry _Z19convertToRGBaKernelyyii(
	.param .u64 _Z19convertToRGBaKernelyyii_param_0,
	.param .u64 _Z19convertToRGBaKernelyyii_param_1,
	.param .u32 _Z19convertToRGBaKernelyyii_param_2,
	.param .u32 _Z19convertToRGBaKernelyyii_param_3
)
{
	.reg .pred 	%p<6>;
	.reg .b16 	%rs<8>;
	.reg .b32 	%r<17>;
	.reg .b32 	%f<35>;
	.reg .b64 	%rd<3>;
	.reg .b64 	%fd<15>;

	ld.param.u64 	%rd1, [_Z19convertToRGBaKernelyyii_param_0];
	ld.param.u64 	%rd2, [_Z19convertToRGBaKernelyyii_param_1];
	ld.param.u32 	%r3, [_Z19convertToRGBaKernelyyii_param_2];
	ld.param.u32 	%r5, [_Z19convertToRGBaKernelyyii_param_3];
	mov.u32 	%r6, %ctaid.x;
	mov.u32 	%r7, %ntid.x;
	mov.u32 	%r8, %tid.x;
	mad.lo.s32 	%r1, %r6, %r7, %r8;
	mov.u32 	%r9, %ctaid.y;
	mov.u32 	%r10, %ntid.y;
	mov.u32 	%r11, %tid.y;
	mad.lo.s32 	%r12, %r9, %r10, %r11;
	setp.ge.u32 	%p1, %r1, %r3;
	setp.ge.u32 	%p2, %r12, %r5;
	or.pred  	%p3, %p1, %p2;
	@%p3 bra 	$L__BB6_7;
	cvt.rn.f32.u32 	%f11, %r1;
	cvt.rn.f32.s32 	%f12, %r3;
	div.rn.f32 	%f13, %f11, %f12;
	cvt.rn.f32.u32 	%f14, %r12;
	cvt.rn.f32.s32 	%f15, %r5;
	div.rn.f32 	%f16, %f14, %f15;
	tex.2d.v4.f32.f32 	{%f17, %f18, %f19, %f20}, [%rd1, {%f13, %f16}];
	ld.global.f32 	%f21, [max_brightness];
	mov.f32 	%f22, 0f437F0000;
	div.rn.f32 	%f23, %f22, %f21;
	mul.f32 	%f1, %f17, %f23;
	cvt.f64.f32 	%fd1, %f18;
	setp.leu.f64 	%p4, %fd1, 0d3FE0C152382D7365;
	@%p4 bra 	$L__BB6_3;
	add.f64 	%fd11, %fd1, 0dBFE0C152382D7365;
	div.rn.f64 	%fd12, %fd11, 0d3FF0C152382D7365;
	cvt.rn.f32.f64 	%f32, %fd12;
	mov.f64 	%fd13, 0d3FF0000000000000;
	sub.f64 	%fd14, %fd13, %fd12;
	cvt.rn.f32.f64 	%f34, %fd14;
	mov.f32 	%f33, 0f00000000;
	bra.uni 	$L__BB6_6;
$L__BB6_3:
	abs.f64 	%fd2, %fd1;
	setp.geu.f64 	%p5, %fd2, 0d3FE0C152382D7365;
	@%p5 bra 	$L__BB6_5;
	add.f64 	%fd7, %fd1, 0d3FE0C152382D7365;
	div.rn.f64 	%fd8, %fd7, 0d3FF0C152382D7365;
	mov.f64 	%fd9, 0d3FF0000000000000;
	sub.f64 	%fd10, %fd9, %fd8;
	cvt.rn.f32.f64 	%f33, %fd10;
	cvt.rn.f32.f64 	%f34, %fd8;
	mov.f32 	%f32, 0f00000000;
	bra.uni 	$L__BB6_6;
$L__BB6_5:
	add.f64 	%fd3, %fd1, 0d3FF921FB54442D18;
	div.rn.f64 	%fd4, %fd3, 0d3FF0C152382D7365;
	mov.f64 	%fd5, 0d3FF0000000000000;
	sub.f64 	%fd6, %fd5, %fd4;
	cvt.rn.f32.f64 	%f32, %fd6;
	cvt.rn.f32.f64 	%f33, %fd4;
	mov.f32 	%f34, 0f00000000;
$L__BB6_6:
	div.rn.f32 	%f27, %f1, 0f437F0000;
	mul.f32 	%f28, %f27, 0f437F0000;
	mul.f32 	%f29, %f28, %f32;
	mul.f32 	%f30, %f28, %f33;
	mul.f32 	%f31, %f28, %f34;
	cvt.rzi.u32.f32 	%r13, %f29;
	cvt.u16.u32 	%rs1, %r13;
	cvt.rzi.u32.f32 	%r14, %f30;
	cvt.u16.u32 	%rs2, %r14;
	cvt.rzi.u32.f32 	%r15, %f31;
	cvt.u16.u32 	%rs3, %r15;
	shl.b32 	%r16, %r1, 2;
	and.b16  	%rs4, %rs1, 255;
	and.b16  	%rs5, %rs2, 255;
	and.b16  	%rs6, %rs3, 255;
	mov.b16 	%rs7, 0;
	sust.b.2d.v4.b8.trap 	[%rd2, {%r16, %r12}], {%rs4, %rs5, %rs6, %rs7};
$L__BB6_7:
	ret;

}
	// .globl	_Z19convertToGreyKernelyyii
.visible .entry _Z19convertToGreyKernelyyii(
	.param .u64 _Z19convertToGreyKernelyyii_param_0,
	.param .u64 _Z19convertToGreyKernelyyii_param_1,
	.param .u32 _Z19convertToGreyKernelyyii_param_2,
	.param .u32 _Z19convertToGreyKernelyyii_param_3
)
{
	.reg .pred 	%p<4>;
	.reg .b16 	%rs<4>;
	.reg .b32 	%r<15>;
	.reg .b32 	%f<15>;
	.reg .b64 	%rd<3>;

	ld.param.u64 	%rd1, [_Z19convertToGreyKernelyyii_param_0];
	ld.param.u64 	%rd2, [_Z19convertToGreyKernelyyii_param_1];
	ld.param.u32 	%r3, [_Z19convertToGreyKernelyyii_param_2];
	ld.param.u32 	%r5, [_Z19convertToGreyKernelyyii_param_3];
	mov.u32 	%r6, %ctaid.x;
	mov.u32 	%r7, %ntid.x;
	mov.u32 	%r8, %tid.x;
	mad.lo.s32 	%r1, %r6, %r7, %r8;
	mov.u32 	%r9, %ctaid.y;
	mov.u32 	%r10, %ntid.y;
	mov.u32 	%r11, %tid.y;
	mad.lo.s32 	%r12, %r9, %r10, %r11;
	setp.ge.u32 	%p1, %r1, %r3;
	setp.ge.u32 	%p2, %r12, %r5;
	or.pred  	%p3, %p1, %p2;
	@%p3 bra 	$L__BB7_2;
	cvt.rn.f32.u32 	%f1, %r1;
	cvt.rn.f32.s32 	%f2, %r3;
	div.rn.f32 	%f3, %f1, %f2;
	cvt.rn.f32.u32 	%f4, %r12;
	cvt.rn.f32.s32 	%f5, %r5;
	div.rn.f32 	%f6, %f4, %f5;
	tex.2d.v4.f32.f32 	{%f7, %f8, %f9, %f10}, [%rd1, {%f3, %f6}];
	ld.global.f32 	%f11, [max_brightness];
	mov.f32 	%f12, 0f437F0000;
	div.rn.f32 	%f13, %f12, %f11;
	mul.f32 	%f14, %f7, %f13;
	cvt.rzi.u32.f32 	%r13, %f14;
	cvt.u16.u32 	%rs1, %r13;
	shl.b32 	%r14, %r1, 2;
	and.b16  	%rs2, %rs1, 255;
	mov.b16 	%rs3, 0;
	sust.b.2d.v4.b8.trap 	[%rd2, {%r14, %r12}], {%rs2, %rs2, %rs2, %rs3};
$L__BB7_2:
	ret;

}


// ===== COMPILED SASS (sm_100) =====

	.target	sm_100

	.elftype	@"ET_EXEC"


//--------------------- .note.nv.tkinfo           --------------------------
	.section	.note.nv.tkinfo,"",@"SHT_NOTE"
	.sectionflags	@"SHF_NOTE_NV_TKINFO"
	.tkinfo
        /*0018*/ 	.word	0x00000002
        /*0030*/ 	.string	""
        /*0030*/ 	.string	"ptxas"
        /*0030*/ 	.string	"Cuda compilation tools, release 13.0, V13.0.88"
        /*0030*/ 	.string	"Build cuda_13.0.r13.0/compiler.36424714_0"
        /*0030*/ 	.string	"-arch sm_100 -m 64 "



//--------------------- .note.nv.cuinfo           --------------------------
	.section	.note.nv.cuinfo,"",@"SHT_NOTE"
	.sectionflags	@"SHF_NOTE_NV_CUINFO"
        /*0018*/ 	.short	0x0002
        /*001a*/ 	.short	0x0064
        /*001c*/ 	.short	0x0082
	.zero		2


//--------------------- .nv.info                  --------------------------
	.section	.nv.info,"",@"SHT_CUDA_INFO"
	.align	4


	//----- nvinfo : EIATTR_REGCOUNT
	.align		4
        /*0000*/ 	.byte	0x04, 0x2f
        /*0002*/ 	.short	(.L_9 - .L_8)
	.align		4
.L_8:
        /*0004*/ 	.word	index@(_Z20convertToFloatKernelyyii)
        /*0008*/ 	.word	0x00000011


	//----- nvinfo : EIATTR_FRAME_SIZE
	.align		4
.L_9:
        /*000c*/ 	.byte	0x04, 0x11
        /*000e*/ 	.short	(.L_11 - .L_10)
	.align		4
.L_10:
        /*0010*/ 	.word	index@($__internal_12_$__cuda_sm3x_div_rn_noftz_f32_slowpath)
        /*0014*/ 	.word	0x00000000


	//----- nvinfo : EIATTR_FRAME_SIZE
	.align		4
.L_11:
        /*0018*/ 	.byte	0x04, 0x11
        /*001a*/ 	.short	(.L_13 - .L_12)
	.align		4
.L_12:
        /*001c*/ 	.word	index@(_Z20convertToFloatKernelyyii)
        /*0020*/ 	.word	0x00000000


	//----- nvinfo : EIATTR_REGCOUNT
	.align		4
.L_13:
        /*0024*/ 	.byte	0x04, 0x2f
        /*0026*/ 	.short	(.L_15 - .L_14)
	.align		4
.L_14:
        /*0028*/ 	.word	index@(_Z15greyscaleKernelyyii)
        /*002c*/ 	.word	0x00000012


	//----- nvinfo : EIATTR_FRAME_SIZE
	.align		4
.L_15:
        /*0030*/ 	.byte	0x04, 0x11
        /*0032*/ 	.short	(.L_17 - .L_16)
	.align		4
.L_16:
        /*0034*/ 	.word	index@($__internal_11_$__cuda_sm3x_div_rn_noftz_f32_slowpath)
        /*0038*/ 	.word	0x00000000


	//----- nvinfo : EIATTR_FRAME_SIZE
	.align		4
.L_17:
        /*003c*/ 	.byte	0x04, 0x11
        /*003e*/ 	.short	(.L_19 - .L_18)
	.align		4
.L_18:
        /*0040*/ 	.word	index@($__internal_10_$__cuda_sm20_sqrt_rn_f32_slowpath)
        /*0044*/ 	.word	0x00000000


	//----- nvinfo : EIATTR_FRAME_SIZE
	.align		4
.L_19:
        /*0048*/ 	.byte	0x04, 0x11
        /*004a*/ 	.short	(.L_21 - .L_20)
	.align		4
.L_20:
        /*004c*/ 	.word	index@(_Z15greyscaleKernelyyii)
        /*0050*/ 	.word	0x00000000


	//----- nvinfo : EIATTR_REGCOUNT
	.align		4
.L_21:
        /*0054*/ 	.byte	0x04, 0x2f
        /*0056*/ 	.short	(.L_23 - .L_22)
	.align		4
.L_22:
        /*0058*/ 	.word	index@(_Z14gaussianKernelyyii)
        /*005c*/ 	.word	0x0000001e


	//----- nvinfo : EIATTR_FRAME_SIZE
	.align		4
.L_23:
        /*0060*/ 	.byte	0x04, 0x11
        /*0062*/ 	.short	(.L_25 - .L_24)
	.align		4
.L_24:
        /*0064*/ 	.word	index@($__internal_9_$__cuda_sm3x_div_rn_noftz_f32_slowpath)
        /*0068*/ 	.word	0x00000000


	//----- nvinfo : EIATTR_FRAME_SIZE
	.align		4
.L_25:
        /*006c*/ 	.byte	0x04, 0x11
        /*006e*/ 	.short	(.L_27 - .L_26)
	.align		4
.L_26:
        /*0070*/ 	.word	index@(_Z14gaussianKernelyyii)
        /*0074*/ 	.word	0x00000000


	//----- nvinfo : EIATTR_REGCOUNT
	.align		4
.L_27:
        /*0078*/ 	.byte	0x04, 0x2f
        /*007a*/ 	.short	(.L_29 - .L_28)
	.align		4
.L_28:
        /*007c*/ 	.word	index@(_Z11sobelKernelyyii)
        /*0080*/ 	.word	0x00000020


	//----- nvinfo : EIATTR_FRAME_SIZE
	.align		4
.L_29:
        /*0084*/ 	.byte	0x04, 0x11
        /*0086*/ 	.short	(.L_31 - .L_30)
	.align		4
.L_30:
        /*0088*/ 	.word	index@($__internal_8_$__cuda_sm3x_div_rn_noftz_f32_slowpath)
        /*008c*/ 	.word	0x00000000


	//----- nvinfo : EIATTR_FRAME_SIZE
	.align		4
.L_31:
        /*0090*/ 	.byte	0x04, 0x11
        /*0092*/ 	.short	(.L_33 - .L_32)
	.align		4
.L_32:
        /*0094*/ 	.word	index@($__internal_7_$__cuda_sm20_sqrt_rn_f32_slowpath)
        /*0098*/ 	.word	0x00000000


	//----- nvinfo : EIATTR_FRAME_SIZE
	.align		4
.L_33:
        /*009c*/ 	.byte	0x04, 0x11
        /*009e*/ 	.short	(.L_35 - .L_34)
	.align		4
.L_34:
        /*00a0*/ 	.word	index@(_Z11sobelKernelyyii)
        /*00a4*/ 	.word	0x00000000


	//----- nvinfo : EIATTR_REGCOUNT
	.align		4
.L_35:
        /*00a8*/ 	.byte	0x04, 0x2f
        /*00aa*/ 	.short	(.L_37 - .L_36)
	.align		4
.L_36:
        /*00ac*/ 	.word	index@(_Z13robertsKernelyyii)
        /*00b0*/ 	.word	0x00000016


	//----- nvinfo : EIATTR_FRAME_SIZE
	.align		4
.L_37:
        /*00b4*/ 	.byte	0x04, 0x11
        /*00b6*/ 	.short	(.L_39 - .L_38)
	.align		4
.L_38:
        /*00b8*/ 	.word	index@($__internal_6_$__cuda_sm3x_div_rn_noftz_f32_slowpath)
        /*00bc*/ 	.word	0x00000000


	//----- nvinfo : EIATTR_FRAME_SIZE
	.align		4
.L_39:
        /*00c0*/ 	.byte	0x04, 0x11
        /*00c2*/ 	.short	(.L_41 - .L_40)
	.align		4
.L_40:
        /*00c4*/ 	.word	index@($__internal_5_$__cuda_sm20_sqrt_rn_f32_slowpath)
        /*00c8*/ 	.word	0x00000000


	//----- nvinfo : EIATTR_FRAME_SIZE
	.align		4
.L_41:
        /*00cc*/ 	.byte	0x04, 0x11
        /*00ce*/ 	.short	(.L_43 - .L_42)
	.align		4
.L_42:
        /*00d0*/ 	.word	index@(_Z13robertsKernelyyii)
        /*00d4*/ 	.word	0x00000000


	//----- nvinfo : EIATTR_REGCOUNT
	.align		4
.L_43:
        /*00d8*/ 	.byte	0x04, 0x2f
        /*00da*/ 	.short	(.L_45 - .L_44)
	.align		4
.L_44:
        /*00dc*/ 	.word	index@(_Z13prewittKernelyyii)
        /*00e0*/ 	.word	0x00000020


	//----- nvinfo : EIATTR_FRAME_SIZE
	.align		4
.L_45:
        /*00e4*/ 	.byte	0x04, 0x11
        /*00e6*/ 	.short	(.L_47 - .L_46)
	.align		4
.L_46:
        /*00e8*/ 	.word	index@($__internal_4_$__cuda_sm3x_div_rn_noftz_f32_slowpath)
        /*00ec*/ 	.word	0x00000000


	//----- nvinfo : EIATTR_FRAME_SIZE
	.align		4
.L_47:
        /*00f0*/ 	.byte	0x04, 0x11
        /*00f2*/ 	.short	(.L_49 - .L_48)
	.align		4
.L_48:
        /*00f4*/ 	.word	index@($__internal_3_$__cuda_sm20_sqrt_rn_f32_slowpath)
        /*00f8*/ 	.word	0x00000000


	//----- nvinfo : EIATTR_FRAME_SIZE
	.align		4
.L_49:
        /*00fc*/ 	.byte	0x04, 0x11
        /*00fe*/ 	.short	(.L_51 - .L_50)
	.align		4
.L_50:
        /*0100*/ 	.word	index@(_Z13prewittKernelyyii)
        /*0104*/ 	.word	0x00000000


	//----- nvinfo : EIATTR_REGCOUNT
	.align		4
.L_51:
        /*0108*/ 	.byte	0x04, 0x2f
        /*010a*/ 	.short	(.L_53 - .L_52)
	.align		4
.L_52:
        /*010c*/ 	.word	index@(_Z19convertToRGBaKernelyyii)
        /*0110*/ 	.word	0x0000001b


	//----- nvinfo : EIATTR_FRAME_SIZE
	.align		4
.L_53:
        /*0114*/ 	.byte	0x04, 0x11
        /*0116*/ 	.short	(.L_55 - .L_54)
	.align		4
.L_54:
        /*0118*/ 	.word	index@($__internal_2_$__cuda_sm3x_div_rn_noftz_f32_slowpath)
        /*011c*/ 	.word	0x00000000


	//----- nvinfo : EIATTR_FRAME_SIZE
	.align		4
.L_55:
        /*0120*/ 	.byte	0x04, 0x11
        /*0122*/ 	.short	(.L_57 - .L_56)
	.align		4
.L_56:
        /*0124*/ 	.word	index@($__internal_1_$__cuda_sm20_div_rn_f64_full)
        /*0128*/ 	.word	0x00000000


	//----- nvinfo : EIATTR_FRAME_SIZE
	.align		4
.L_57:
        /*012c*/ 	.byte	0x04, 0x11
        /*012e*/ 	.short	(.L_59 - .L_58)
	.align		4
.L_58:
        /*0130*/ 	.word	index@(_Z19convertToRGBaKernelyyii)
        /*0134*/ 	.word	0x00000000


	//----- nvinfo : EIATTR_REGCOUNT
	.align		4
.L_59:
        /*0138*/ 	.byte	0x04, 0x2f
        /*013a*/ 	.short	(.L_61 - .L_60)
	.align		4
.L_60:
        /*013c*/ 	.word	index@(_Z19convertToGreyKernelyyii)
        /*0140*/ 	.word	0x00000011


	//----- nvinfo : EIATTR_FRAME_SIZE
	.align		4
.L_61:
        /*0144*/ 	.byte	0x04, 0x11
        /*0146*/ 	.short	(.L_63 - .L_62)
	.align		4
.L_62:
        /*0148*/ 	.word	index@($__internal_0_$__cuda_sm3x_div_rn_noftz_f32_slowpath)
        /*014c*/ 	.word	0x00000000


	//----- nvinfo : EIATTR_FRAME_SIZE
	.align		4
.L_63:
        /*0150*/ 	.byte	0x04, 0x11
        /*0152*/ 	.short	(.L_65 - .L_64)
	.align		4
.L_64:
        /*0154*/ 	.word	index@(_Z19convertToGreyKernelyyii)
        /*0158*/ 	.word	0x00000000


	//----- nvinfo : EIATTR_MIN_STACK_SIZE
	.align		4
.L_65:
        /*015c*/ 	.byte	0x04, 0x12
        /*015e*/ 	.short	(.L_67 - .L_66)
	.align		4
.L_66:
        /*0160*/ 	.word	index@(_Z19convertToGreyKernelyyii)
        /*0164*/ 	.word	0x00000000


	//----- nvinfo : EIATTR_MIN_STACK_SIZE
	.align		4
.L_67:
        /*0168*/ 	.byte	0x04, 0x12
        /*016a*/ 	.short	(.L_69 - .L_68)
	.align		4
.L_68:
        /*016c*/ 	.word	index@(_Z19convertToRGBaKernelyyii)
        /*0170*/ 	.word	0x00000000


	//----- nvinfo : EIATTR_MIN_STACK_SIZE
	.align		4
.L_69:
        /*0174*/ 	.byte	0x04, 0x12
        /*0176*/ 	.short	(.L_71 - .L_70)
	.align		4
.L_70:
        /*0178*/ 	.word	index@(_Z13prewittKernelyyii)
        /*017c*/ 	.word	0x00000000


	//----- nvinfo : EIATTR_MIN_STACK_SIZE
	.align		4
.L_71:
        /*0180*/ 	.byte	0x04, 0x12
        /*0182*/ 	.short	(.L_73 - .L_72)
	.align		4
.L_72:
        /*0184*/ 	.word	index@(_Z13robertsKernelyyii)
        /*0188*/ 	.word	0x00000000


	//----- nvinfo : EIATTR_MIN_STACK_SIZE
	.align		4
.L_73:
        /*018c*/ 	.byte	0x04, 0x12
        /*018e*/ 	.short	(.L_75 - .L_74)
	.align		4
.L_74:
        /*0190*/ 	.word	index@(_Z11sobelKernelyyii)
        /*0194*/ 	.word	0x00000000


	//----- nvinfo : EIATTR_MIN_STACK_SIZE
	.align		4
.L_75:
        /*0198*/ 	.byte	0x04, 0x12
        /*019a*/ 	.short	(.L_77 - .L_76)
	.align		4
.L_76:
        /*019c*/ 	.word	index@(_Z14gaussianKernelyyii)
        /*01a0*/ 	.word	0x00000000


	//----- nvinfo : EIATTR_MIN_STACK_SIZE
	.align		4
.L_77:
        /*01a4*/ 	.byte	0x04, 0x12
        /*01a6*/ 	.short	(.L_79 - .L_78)
	.align		4
.L_78:
        /*01a8*/ 	.word	index@(_Z15greyscaleKernelyyii)
        /*01ac*/ 	.word	0x00000000


	//----- nvinfo : EIATTR_MIN_STACK_SIZE
	.align		4
.L_79:
        /*01b0*/ 	.byte	0x04, 0x12
        /*01b2*/ 	.short	(.L_81 - .L_80)
	.align		4
.L_80:
        /*01b4*/ 	.word	index@(_Z20convertToFloatKernelyyii)
        /*01b8*/ 	.word	0x00000000
.L_81:


//--------------------- .nv.compat                --------------------------
	.section	.nv.compat,"",@"SHT_CUDA_COMPAT_INFO"
	.align	4
        /*0000*/ 	.byte	0x02, 0x09, 0x00, 0x00, 0x02, 0x02, 0x02, 0x00, 0x02, 0x05, 0x05, 0x00, 0x03, 0x07, 0x01, 0x01
        /*0010*/ 	.byte	0x02, 0x03, 0x00, 0x00, 0x02, 0x06, 0x01, 0x00, 0x04, 0x0b, 0x08, 0x00, 0x01, 0x00, 0x00, 0x00
        /*0020*/ 	.byte	0x00, 0x00, 0x00, 0x00


//--------------------- .nv.info._Z19convertToGreyKernelyyii --------------------------
	.section	.nv.info._Z19convertToGreyKernelyyii,"",@"SHT_CUDA_INFO"
	.sectionflags	@""
	.align	4


	//----- nvinfo : EIATTR_CUDA_API_VERSION
	.align		4
        /*0000*/ 	.byte	0x04, 0x37
        /*0002*/ 	.short	(.L_83 - .L_82)
.L_82:
        /*0004*/ 	.word	0x00000082


	//----- nvinfo : EIATTR_KPARAM_INFO
	.align		4
.L_83:
        /*0008*/ 	.byte	0x04, 0x17
        /*000a*/ 	.short	(.L_85 - .L_84)
.L_84:
        /*000c*/ 	.word	0x00000000
        /*0010*/ 	.short	0x0003
        /*0012*/ 	.short	0x0014
        /*0014*/ 	.byte	0x00, 0xf0, 0x11, 0x00


	//----- nvinfo : EIATTR_KPARAM_INFO
	.align		4
.L_85:
        /*0018*/ 	.byte	0x04, 0x17
        /*001a*/ 	.short	(.L_87 - .L_86)
.L_86:
        /*001c*/ 	.word	0x00000000
        /*0020*/ 	.short	0x0002
        /*0022*/ 	.short	0x0010
        /*0024*/ 	.byte	0x00, 0xf0, 0x11, 0x00


	//----- nvinfo : EIATTR_KPARAM_INFO
	.align		4
.L_87:
        /*0028*/ 	.byte	0x04, 0x17
        /*002a*/ 	.short	(.L_89 - .L_88)
.L_88:
        /*002c*/ 	.word	0x00000000
        /*0030*/ 	.short	0x0001
        /*0032*/ 	.short	0x0008
        /*0034*/ 	.byte	0x00, 0xf0, 0x21, 0x00


	//----- nvinfo : EIATTR_KPARAM_INFO
	.align		4
.L_89:
        /*0038*/ 	.byte	0x04, 0x17
        /*003a*/ 	.short	(.L_91 - .L_90)
.L_90:
        /*003c*/ 	.word	0x00000000
        /*0040*/ 	.short	0x0000
        /*0042*/ 	.short	0x0000
        /*0044*/ 	.byte	0x00, 0xf0, 0x21, 0x00


	//----- nvinfo : EIATTR_SPARSE_MMA_MASK
	.align		4
.L_91:
        /*0048*/ 	.byte	0x03, 0x50
        /*004a*/ 	.short	0x0000


	//----- nvinfo : EIATTR_MAXREG_COUNT
	.align		4
        /*004c*/ 	.byte	0x03, 0x1b
        /*004e*/ 	.short	0x00ff


	//----- nvinfo : EIATTR_MERCURY_ISA_VERSION
	.align		4
        /*0050*/ 	.byte	0x03, 0x5f
        /*0052*/ 	.short	0x0101


	//----- nvinfo : EIATTR_VRC_CTA_INIT_COUNT
	.align		4
        /*0054*/ 	.byte	0x02, 0x4a
	.zero		1
	.zero		1


	//----- nvinfo : EIATTR_EXIT_INSTR_OFFSETS
	.align		4
        /*0058*/ 	.byte	0x04, 0x1c
        /*005a*/ 	.short	(.L_93 - .L_92)


	//   ....[0]....
.L_92:
        /*005c*/ 	.word	0x000000c0


	//   ....[1]....
        /*0060*/ 	.word	0x000004c0


	//----- nvinfo : EIATTR_CRS_STACK_SIZE
	.align		4
.L_93:
        /*0064*/ 	.byte	0x04, 0x1e
        /*0066*/ 	.short	(.L_95 - .L_94)
.L_94:
        /*0068*/ 	.word	0x00000000


	//----- nvinfo : EIATTR_CBANK_PARAM_SIZE
	.align		4
.L_95:
        /*006c*/ 	.byte	0x03, 0x19
        /*006e*/ 	.short	0x0018


	//----- nvinfo : EIATTR_PARAM_CBANK
	.align		4
        /*0070*/ 	.byte	0x04, 0x0a
        /*0072*/ 	.short	(.L_97 - .L_96)
	.align		4
.L_96:
        /*0074*/ 	.word	index@(.nv.constant0._Z19convertToGreyKernelyyii)
        /*0078*/ 	.short	0x0380
        /*007a*/ 	.short	0x0018


	//----- nvinfo : EIATTR_SW_WAR
	.align		4
.L_97:
        /*007c*/ 	.byte	0x04, 0x36
        /*007e*/ 	.short	(.L_99 - .L_98)
.L_98:
        /*0080*/ 	.word	0x00000008
.L_99:


//--------------------- .nv.info._Z19convertToRGBaKernelyyii --------------------------
	.section	.nv.info._Z19convertToRGBaKernelyyii,"",@"SHT_CUDA_INFO"
	.sectionflags	@""
	.align	4


	//----- nvinfo : EIATTR_CUDA_API_VERSION
	.align		4
        /*0000*/ 	.byte	0x04, 0x37
        /*0002*/ 	.short	(.L_101 - .L_100)
.L_100:
        /*0004*/ 	.word	0x00000082


	//----- nvinfo : EIATTR_KPARAM_INFO
	.align		4
.L_101:
        /*0008*/ 	.byte	0x04, 0x17
        /*000a*/ 	.short	(.L_103 - .L_102)
.L_102:
        /*000c*/ 	.word	0x00000000
        /*0010*/ 	.short	0x0003
        /*0012*/ 	.short	0x0014
        /*0014*/ 	.byte	0x00, 0xf0, 0x11, 0x00


	//----- nvinfo : EIATTR_KPARAM_INFO
	.align		4
.L_103:
        /*0018*/ 	.byte	0x04, 0x17
        /*001a*/ 	.short	(.L_105 - .L_104)
.L_104:
        /*001c*/ 	.word	0x00000000
        /*0020*/ 	.short	0x0002
        /*0022*/ 	.short	0x0010
        /*0024*/ 	.byte	0x00, 0xf0, 0x11, 0x00


	//----- nvinfo : EIATTR_KPARAM_INFO
	.align		4
.L_105:
        /*0028*/ 	.byte	0x04, 0x17
        /*002a*/ 	.short	(.L_107 - .L_106)
.L_106:
        /*002c*/ 	.word	0x00000000
        /*0030*/ 	.short	0x0001
        /*0032*/ 	.short	0x0008
        /*0034*/ 	.byte	0x00, 0xf0, 0x21, 0x00


	//----- nvinfo : EIATTR_KPARAM_INFO
	.align		4
.L_107:
        /*0038*/ 	.byte	0x04, 0x17
        /*003a*/ 	.short	(.L_109 - .L_108)
.L_108:
        /*003c*/ 	.word	0x00000000
        /*0040*/ 	.short	0x0000
        /*0042*/ 	.short	0x0000
        /*0044*/ 	.byte	0x00, 0xf0, 0x21, 0x00


	//----- nvinfo : EIATTR_SPARSE_MMA_MASK
	.align		4
.L_109:
        /*0048*/ 	.byte	0x03, 0x50
        /*004a*/ 	.short	0x0000


	//----- nvinfo : EIATTR_MAXREG_COUNT
	.align		4
        /*004c*/ 	.byte	0x03, 0x1b
        /*004e*/ 	.short	0x00ff


	//----- nvinfo : EIATTR_MERCURY_ISA_VERSION
	.align		4
        /*0050*/ 	.byte	0x03, 0x5f
        /*0052*/ 	.short	0x0101


	//----- nvinfo : EIATTR_VRC_CTA_INIT_COUNT
	.align		4
        /*0054*/ 	.byte	0x02, 0x4a
	.zero		1
	.zero		1


	//----- nvinfo : EIATTR_EXIT_INSTR_OFFSETS
	.align		4
        /*0058*/ 	.byte	0x04, 0x1c
        /*005a*/ 	.short	(.L_111 - .L_110)


	//   ....[0]....
.L_110:
        /*005c*/ 	.word	0x000000c0


	//   ....[1]....
        /*0060*/ 	.word	0x00000bf0


	//----- nvinfo : EIATTR_CRS_STACK_SIZE
	.align		4
.L_111:
        /*0064*/ 	.byte	0x04, 0x1e
        /*0066*/ 	.short	(.L_113 - .L_112)
.L_112:
        /*0068*/ 	.word	0x00000000


	//----- nvinfo : EIATTR_CBANK_PARAM_SIZE
	.align		4
.L_113:
        /*006c*/ 	.byte	0x03, 0x19
        /*006e*/ 	.short	0x0018


	//----- nvinfo : EIATTR_PARAM_CBANK
	.align		4
        /*0070*/ 	.byte	0x04, 0x0a
        /*0072*/ 	.short	(.L_115 - .L_114)
	.align		4
.L_114:
        /*0074*/ 	.word	index@(.nv.constant0._Z19convertToRGBaKernelyyii)
        /*0078*/ 	.short	0x0380
        /*007a*/ 	.short	0x0018


	//----- nvinfo : EIATTR_SW_WAR
	.align		4
.L_115:
        /*007c*/ 	.byte	0x04, 0x36
        /*007e*/ 	.short	(.L_117 - .L_116)
.L_116:
        /*0080*/ 	.word	0x00000008
.L_117:


//--------------------- .nv.info._Z13prewittKernelyyii --------------------------
	.section	.nv.info._Z13prewittKernelyyii,"",@"SHT_CUDA_INFO"
	.sectionflags	@""
	.align	4


	//----- nvinfo : EIATTR_CUDA_API_VERSION
	.align		4
        /*0000*/ 	.byte	0x04, 0x37
        /*0002*/ 	.short	(.L_119 - .L_118)
.L_118:
        /*0004*/ 	.word	0x00000082


	//----- nvinfo : EIATTR_KPARAM_INFO
	.align		4
.L_119:
        /*0008*/ 	.byte	0x04, 0x17
        /*000a*/ 	.short	(.L_121 - .L_120)
.L_120:
        /*000c*/ 	.word	0x00000000
        /*0010*/ 	.short	0x0003
        /*0012*/ 	.short	0x0014
        /*0014*/ 	.byte	0x00, 0xf0, 0x11, 0x00


	//----- nvinfo : EIATTR_KPARAM_INFO
	.align		4
.L_121:
        /*0018*/ 	.byte	0x04, 0x17
        /*001a*/ 	.short	(.L_123 - .L_122)
.L_122:
        /*001c*/ 	.word	0x00000000
        /*0020*/ 	.short	0x0002
        /*0022*/ 	.short	0x0010
        /*0024*/ 	.byte	0x00, 0xf0, 0x11, 0x00


	//----- nvinfo : EIATTR_KPARAM_INFO
	.align		4
.L_123:
        /*0028*/ 	.byte	0x04, 0x17
        /*002a*/ 	.short	(.L_125 - .L_124)
.L_124:
        /*002c*/ 	.word	0x00000000
        /*0030*/ 	.short	0x0001
        /*0032*/ 	.short	0x0008
        /*0034*/ 	.byte	0x00, 0xf0, 0x21, 0x00


	//----- nvinfo : EIATTR_KPARAM_INFO
	.align		4
.L_125:
        /*0038*/ 	.byte	0x04, 0x17
        /*003a*/ 	.short	(.L_127 - .L_126)
.L_126:
        /*003c*/ 	.word	0x00000000
        /*0040*/ 	.short	0x0000
        /*0042*/ 	.short	0x0000
        /*0044*/ 	.byte	0x00, 0xf0, 0x21, 0x00


	//----- nvinfo : EIATTR_SPARSE_MMA_MASK
	.align		4
.L_127:
        /*0048*/ 	.byte	0x03, 0x50
        /*004a*/ 	.short	0x0000


	//----- nvinfo : EIATTR_MAXREG_COUNT
	.align		4
        /*004c*/ 	.byte	0x03, 0x1b
        /*004e*/ 	.short	0x00ff


	//----- nvinfo : EIATTR_MERCURY_ISA_VERSION
	.align		4
        /*0050*/ 	.byte	0x03, 0x5f
        /*0052*/ 	.short	0x0101


	//----- nvinfo : EIATTR_VRC_CTA_INIT_COUNT
	.align		4
        /*0054*/ 	.byte	0x02, 0x4a
	.zero		1
	.zero		1


	//----- nvinfo : EIATTR_EXIT_INSTR_OFFSETS
	.align		4
        /*0058*/ 	.byte	0x04, 0x1c
        /*005a*/ 	.short	(.L_129 - .L_128)


	//   ....[0]....
.L_128:
        /*005c*/ 	.word	0x000000c0


	//   ....[1]....
        /*0060*/ 	.word	0x00001870


	//----- nvinfo : EIATTR_CRS_STACK_SIZE
	.align		4
.L_129:
        /*0064*/ 	.byte	0x04, 0x1e
        /*0066*/ 	.short	(.L_131 - .L_130)
.L_130:
        /*0068*/ 	.word	0x00000000


	//----- nvinfo : EIATTR_CBANK_PARAM_SIZE
	.align		4
.L_131:
        /*006c*/ 	.byte	0x03, 0x19
        /*006e*/ 	.short	0x0018


	//----- nvinfo : EIATTR_PARAM_CBANK
	.align		4
        /*0070*/ 	.byte	0x04, 0x0a
        /*0072*/ 	.short	(.L_133 - .L_132)
	.align		4
.L_132:
        /*0074*/ 	.word	index@(.nv.constant0._Z13prewittKernelyyii)
        /*0078*/ 	.short	0x0380
        /*007a*/ 	.short	0x0018


	//----- nvinfo : EIATTR_SW_WAR
	.align		4
.L_133:
        /*007c*/ 	.byte	0x04, 0x36
        /*007e*/ 	.short	(.L_135 - .L_134)
.L_134:
        /*0080*/ 	.word	0x00000008
.L_135:


//--------------------- .nv.info._Z13robertsKernelyyii --------------------------
	.section	.nv.info._Z13robertsKernelyyii,"",@"SHT_CUDA_INFO"
	.sectionflags	@""
	.align	4


	//----- nvinfo : EIATTR_CUDA_API_VERSION
	.align		4
        /*0000*/ 	.byte	0x04, 0x37
        /*0002*/ 	.short	(.L_137 - .L_136)
.L_136:
        /*0004*/ 	.word	0x00000082


	//----- nvinfo : EIATTR_KPARAM_INFO
	.align		4
.L_137:
        /*0008*/ 	.byte	0x04, 0x17
        /*000a*/ 	.short	(.L_139 - .L_138)
.L_138:
        /*000c*/ 	.word	0x00000000
        /*0010*/ 	.short	0x0003
        /*0012*/ 	.short	0x0014
        /*0014*/ 	.byte	0x00, 0xf0, 0x11, 0x00


	//----- nvinfo : EIATTR_KPARAM_INFO
	.align		4
.L_139:
        /*0018*/ 	.byte	0x04, 0x17
        /*001a*/ 	.short	(.L_141 - .L_140)
.L_140:
        /*001c*/ 	.word	0x00000000
        /*0020*/ 	.short	0x0002
        /*0022*/ 	.short	0x0010
        /*0024*/ 	.byte	0x00, 0xf0, 0x11, 0x00


	//----- nvinfo : EIATTR_KPARAM_INFO
	.align		4
.L_141:
        /*0028*/ 	.byte	0x04, 0x17
        /*002a*/ 	.short	(.L_143 - .L_142)
.L_142:
        /*002c*/ 	.word	0x00000000
        /*0030*/ 	.short	0x0001
        /*0032*/ 	.short	0x0008
        /*0034*/ 	.byte	0x00, 0xf0, 0x21, 0x00


	//----- nvinfo : EIATTR_KPARAM_INFO
	.align		4
.L_143:
        /*0038*/ 	.byte	0x04, 0x17
        /*003a*/ 	.short	(.L_145 - .L_144)
.L_144:
        /*003c*/ 	.word	0x00000000
        /*0040*/ 	.short	0x0000
        /*0042*/ 	.short	0x0000
        /*0044*/ 	.byte	0x00, 0xf0, 0x21, 0x00


	//----- nvinfo : EIATTR_SPARSE_MMA_MASK
	.align		4
.L_145:
        /*0048*/ 	.byte	0x03, 0x50
        /*004a*/ 	.short	0x0000


	//----- nvinfo : EIATTR_MAXREG_COUNT
	.align		4
        /*004c*/ 	.byte	0x03, 0x1b
        /*004e*/ 	.short	0x00ff


	//----- nvinfo : EIATTR_MERCURY_ISA_VERSION
	.align		4
        /*0050*/ 	.byte	0x03, 0x5f
        /*0052*/ 	.short	0x0101


	//----- nvinfo : EIATTR_VRC_CTA_INIT_COUNT
	.align		4
        /*0054*/ 	.byte	0x02, 0x4a
	.zero		1
	.zero		1


	//----- nvinfo : EIATTR_EXIT_INSTR_OFFSETS
	.align		4
        /*0058*/ 	.byte	0x04, 0x1c
        /*005a*/ 	.short	(.L_147 - .L_146)


	//   ....[0]....
.L_146:
        /*005c*/ 	.word	0x000000c0


	//   ....[1]....
        /*0060*/ 	.word	0x000013c0


	//----- nvinfo : EIATTR_CRS_STACK_SIZE
	.align		4
.L_147:
        /*0064*/ 	.byte	0x04, 0x1e
        /*0066*/ 	.short	(.L_149 - .L_148)
.L_148:
        /*0068*/ 	.word	0x00000000


	//----- nvinfo : EIATTR_CBANK_PARAM_SIZE
	.align		4
.L_149:
        /*006c*/ 	.byte	0x03, 0x19
        /*006e*/ 	.short	0x0018


	//----- nvinfo : EIATTR_PARAM_CBANK
	.align		4
        /*0070*/ 	.byte	0x04, 0x0a
        /*0072*/ 	.short	(.L_151 - .L_150)
	.align		4
.L_150:
        /*0074*/ 	.word	index@(.nv.constant0._Z13robertsKernelyyii)
        /*0078*/ 	.short	0x0380
        /*007a*/ 	.short	0x0018


	//----- nvinfo : EIATTR_SW_WAR
	.align		4
.L_151:
        /*007c*/ 	.byte	0x04, 0x36
        /*007e*/ 	.short	(.L_153 - .L_152)
.L_152:
        /*0080*/ 	.word	0x00000008
.L_153:


//--------------------- .nv.info._Z11sobelKernelyyii --------------------------
	.section	.nv.info._Z11sobelKernelyyii,"",@"SHT_CUDA_INFO"
	.sectionflags	@""
	.align	4


	//----- nvinfo : EIATTR_CUDA_API_VERSION
	.align		4
        /*0000*/ 	.byte	0x04, 0x37
        /*0002*/ 	.short	(.L_155 - .L_154)
.L_154:
        /*0004*/ 	.word	0x00000082


	//----- nvinfo : EIATTR_KPARAM_INFO
	.align		4
.L_155:
        /*0008*/ 	.byte	0x04, 0x17
        /*000a*/ 	.short	(.L_157 - .L_156)
.L_156:
        /*000c*/ 	.word	0x00000000
        /*0010*/ 	.short	0x0003
        /*0012*/ 	.short	0x0014
        /*0014*/ 	.byte	0x00, 0xf0, 0x11, 0x00


	//----- nvinfo : EIATTR_KPARAM_INFO
	.align		4
.L_157:
        /*0018*/ 	.byte	0x04, 0x17
        /*001a*/ 	.short	(.L_159 - .L_158)
.L_158:
        /*001c*/ 	.word	0x00000000
        /*0020*/ 	.short	0x0002
        /*0022*/ 	.short	0x0010
        /*0024*/ 	.byte	0x00, 0xf0, 0x11, 0x00


	//----- nvinfo : EIATTR_KPARAM_INFO
	.align		4
.L_159:
        /*0028*/ 	.byte	0x04, 0x17
        /*002a*/ 	.short	(.L_161 - .L_160)
.L_160:
        /*002c*/ 	.word	0x00000000
        /*0030*/ 	.short	0x0001
        /*0032*/ 	.short	0x0008
        /*0034*/ 	.byte	0x00, 0xf0, 0x21, 0x00


	//----- nvinfo : EIATTR_KPARAM_INFO
	.align		4
.L_161:
        /*0038*/ 	.byte	0x04, 0x17
        /*003a*/ 	.short	(.L_163 - .L_162)
.L_162:
        /*003c*/ 	.word	0x00000000
        /*0040*/ 	.short	0x0000
        /*0042*/ 	.short	0x0000
        /*0044*/ 	.byte	0x00, 0xf0, 0x21, 0x00


	//----- nvinfo : EIATTR_SPARSE_MMA_MASK
	.align		4
.L_163:
        /*0048*/ 	.byte	0x03, 0x50
        /*004a*/ 	.short	0x0000


	//----- nvinfo : EIATTR_MAXREG_COUNT
	.align		4
        /*004c*/ 	.byte	0x03, 0x1b
        /*004e*/ 	.short	0x00ff


	//----- nvinfo : EIATTR_MERCURY_ISA_VERSION
	.align		4
        /*0050*/ 	.byte	0x03, 0x5f
        /*0052*/ 	.short	0x0101


	//----- nvinfo : EIATTR_VRC_CTA_INIT_COUNT
	.align		4
        /*0054*/ 	.byte	0x02, 0x4a
	.zero		1
	.zero		1


	//----- nvinfo : EIATTR_EXIT_INSTR_OFFSETS
	.align		4
        /*0058*/ 	.byte	0x04, 0x1c
        /*005a*/ 	.short	(.L_165 - .L_164)


	//   ....[0]....
.L_164:
        /*005c*/ 	.word	0x000000c0


	//   ....[1]....
        /*0060*/ 	.word	0x00001870


	//----- nvinfo : EIATTR_CRS_STACK_SIZE
	.align		4
.L_165:
        /*0064*/ 	.byte	0x04, 0x1e
        /*0066*/ 	.short	(.L_167 - .L_166)
.L_166:
        /*0068*/ 	.word	0x00000000


	//----- nvinfo : EIATTR_CBANK_PARAM_SIZE
	.align		4
.L_167:
        /*006c*/ 	.byte	0x03, 0x19
        /*006e*/ 	.short	0x0018


	//----- nvinfo : EIATTR_PARAM_CBANK
	.align		4
        /*0070*/ 	.byte	0x04, 0x0a
        /*0072*/ 	.short	(.L_169 - .L_168)
	.align		4
.L_168:
        /*0074*/ 	.word	index@(.nv.constant0._Z11sobelKernelyyii)
        /*0078*/ 	.short	0x0380
        /*007a*/ 	.short	0x0018


	//----- nvinfo : EIATTR_SW_WAR
	.align		4
.L_169:
        /*007c*/ 	.byte	0x04, 0x36
        /*007e*/ 	.short	(.L_171 - .L_170)
.L_170:
        /*0080*/ 	.word	0x00000008
.L_171:


//--------------------- .nv.info._Z14gaussianKernelyyii --------------------------
	.section	.nv.info._Z14gaussianKernelyyii,"",@"SHT_CUDA_INFO"
	.sectionflags	@""
	.align	4


	//----- nvinfo : EIATTR_CUDA_API_VERSION
	.align		4
        /*0000*/ 	.byte	0x04, 0x37
        /*0002*/ 	.short	(.L_173 - .L_172)
.L_172:
        /*0004*/ 	.word	0x00000082


	//----- nvinfo : EIATTR_KPARAM_INFO
	.align		4
.L_173:
        /*0008*/ 	.byte	0x04, 0x17
        /*000a*/ 	.short	(.L_175 - .L_174)
.L_174:
        /*000c*/ 	.word	0x00000000
        /*0010*/ 	.short	0x0003
        /*0012*/ 	.short	0x0014
        /*0014*/ 	.byte	0x00, 0xf0, 0x11, 0x00


	//----- nvinfo : EIATTR_KPARAM_INFO
	.align		4
.L_175:
        /*0018*/ 	.byte	0x04, 0x17
        /*001a*/ 	.short	(.L_177 - .L_176)
.L_176:
        /*001c*/ 	.word	0x00000000
        /*0020*/ 	.short	0x0002
        /*0022*/ 	.short	0x0010
        /*0024*/ 	.byte	0x00, 0xf0, 0x11, 0x00


	//----- nvinfo : EIATTR_KPARAM_INFO
	.align		4
.L_177:
        /*0028*/ 	.byte	0x04, 0x17
        /*002a*/ 	.short	(.L_179 - .L_178)
.L_178:
        /*002c*/ 	.word	0x00000000
        /*0030*/ 	.short	0x0001
        /*0032*/ 	.short	0x0008
        /*0034*/ 	.byte	0x00, 0xf0, 0x21, 0x00


	//----- nvinfo : EIATTR_KPARAM_INFO
	.align		4
.L_179:
        /*0038*/ 	.byte	0x04, 0x17
        /*003a*/ 	.short	(.L_181 - .L_180)
.L_180:
        /*003c*/ 	.word	0x00000000
        /*0040*/ 	.short	0x0000
        /*0042*/ 	.short	0x0000
        /*0044*/ 	.byte	0x00, 0xf0, 0x21, 0x00


	//----- nvinfo : EIATTR_SPARSE_MMA_MASK
	.align		4
.L_181:
        /*0048*/ 	.byte	0x03, 0x50
        /*004a*/ 	.short	0x0000


	//----- nvinfo : EIATTR_MAXREG_COUNT
	.align		4
        /*004c*/ 	.byte	0x03, 0x1b
        /*004e*/ 	.short	0x00ff


	//----- nvinfo : EIATTR_MERCURY_ISA_VERSION
	.align		4
        /*0050*/ 	.byte	0x03, 0x5f
        /*0052*/ 	.short	0x0101


	//----- nvinfo : EIATTR_VRC_CTA_INIT_COUNT
	.align		4
        /*0054*/ 	.byte	0x02, 0x4a
	.zero		1
	.zero		1


	//----- nvinfo : EIATTR_EXIT_INSTR_OFFSETS
	.align		4
        /*0058*/ 	.byte	0x04, 0x1c
        /*005a*/ 	.short	(.L_183 - .L_182)


	//   ....[0]....
.L_182:
        /*005c*/ 	.word	0x000000c0


	//   ....[1]....
        /*0060*/ 	.word	0x00000b20


	//----- nvinfo : EIATTR_CRS_STACK_SIZE
	.align		4
.L_183:
        /*0064*/ 	.byte	0x04, 0x1e
        /*0066*/ 	.short	(.L_185 - .L_184)
.L_184:
        /*0068*/ 	.word	0x00000000


	//----- nvinfo : EIATTR_CBANK_PARAM_SIZE
	.align		4
.L_185:
        /*006c*/ 	.byte	0x03, 0x19
        /*006e*/ 	.short	0x0018


	//----- nvinfo : EIATTR_PARAM_CBANK
	.align		4
        /*0070*/ 	.byte	0x04, 0x0a
        /*0072*/ 	.short	(.L_187 - .L_186)
	.align		4
.L_186:
        /*0074*/ 	.word	index@(.nv.constant0._Z14gaussianKernelyyii)
        /*0078*/ 	.short	0x0380
        /*007a*/ 	.short	0x0018


	//----- nvinfo : EIATTR_SW_WAR
	.align		4
.L_187:
        /*007c*/ 	.byte	0x04, 0x36
        /*007e*/ 	.short	(.L_189 - .L_188)
.L_188:
        /*0080*/ 	.word	0x00000008
.L_189:


//--------------------- .nv.info._Z15greyscaleKernelyyii --------------------------
	.section	.nv.info._Z15greyscaleKernelyyii,"",@"SHT_CUDA_INFO"
	.sectionflags	@""
	.align	4


	//----- nvinfo : EIATTR_CUDA_API_VERSION
	.align		4
        /*0000*/ 	.byte	0x04, 0x37
        /*0002*/ 	.short	(.L_191 - .L_190)
.L_190:
        /*0004*/ 	.word	0x00000082


	//----- nvinfo : EIATTR_KPARAM_INFO
	.align		4
.L_191:
        /*0008*/ 	.byte	0x04, 0x17
        /*000a*/ 	.short	(.L_193 - .L_192)
.L_192:
        /*000c*/ 	.word	0x00000000
        /*0010*/ 	.short	0x0003
        /*0012*/ 	.short	0x0014
        /*0014*/ 	.byte	0x00, 0xf0, 0x11, 0x00


	//----- nvinfo : EIATTR_KPARAM_INFO
	.align		4
.L_193:
        /*0018*/ 	.byte	0x04, 0x17
        /*001a*/ 	.short	(.L_195 - .L_194)
.L_194:
        /*001c*/ 	.word	0x00000000
        /*0020*/ 	.short	0x0002
        /*0022*/ 	.short	0x0010
        /*0024*/ 	.byte	0x00, 0xf0, 0x11, 0x00


	//----- nvinfo : EIATTR_KPARAM_INFO
	.align		4
.L_195:
        /*0028*/ 	.byte	0x04, 0x17
        /*002a*/ 	.short	(.L_197 - .L_196)
.L_196:
        /*002c*/ 	.word	0x00000000
        /*0030*/ 	.short	0x0001
        /*0032*/ 	.short	0x0008
        /*0034*/ 	.byte	0x00, 0xf0, 0x21, 0x00


	//----- nvinfo : EIATTR_KPARAM_INFO
	.align		4
.L_197:
        /*0038*/ 	.byte	0x04, 0x17
        /*003a*/ 	.short	(.L_199 - .L_198)
.L_198:
        /*003c*/ 	.word	0x00000000
        /*0040*/ 	.short	0x0000
        /*0042*/ 	.short	0x0000
        /*0044*/ 	.byte	0x00, 0xf0, 0x21, 0x00


	//----- nvinfo : EIATTR_SPARSE_MMA_MASK
	.align		4
.L_199:
        /*0048*/ 	.byte	0x03, 0x50
        /*004a*/ 	.short	0x0000


	//----- nvinfo : EIATTR_MAXREG_COUNT
	.align		4
        /*004c*/ 	.byte	0x03, 0x1b
        /*004e*/ 	.short	0x00ff


	//----- nvinfo : EIATTR_MERCURY_ISA_VERSION
	.align		4
        /*0050*/ 	.byte	0x03, 0x5f
        /*0052*/ 	.short	0x0101


	//----- nvinfo : EIATTR_VRC_CTA_INIT_COUNT
	.align		4
        /*0054*/ 	.byte	0x02, 0x4a
	.zero		1
	.zero		1


	//----- nvinfo : EIATTR_EXIT_INSTR_OFFSETS
	.align		4
        /*0058*/ 	.byte	0x04, 0x1c
        /*005a*/ 	.short	(.L_201 - .L_200)


	//   ....[0]....
.L_200:
        /*005c*/ 	.word	0x000000c0


	//   ....[1]....
        /*0060*/ 	.word	0x00001200


	//----- nvinfo : EIATTR_CRS_STACK_SIZE
	.align		4
.L_201:
        /*0064*/ 	.byte	0x04, 0x1e
        /*0066*/ 	.short	(.L_203 - .L_202)
.L_202:
        /*0068*/ 	.word	0x00000000


	//----- nvinfo : EIATTR_CBANK_PARAM_SIZE
	.align		4
.L_203:
        /*006c*/ 	.byte	0x03, 0x19
        /*006e*/ 	.short	0x0018


	//----- nvinfo : EIATTR_PARAM_CBANK
	.align		4
        /*0070*/ 	.byte	0x04, 0x0a
        /*0072*/ 	.short	(.L_205 - .L_204)
	.align		4
.L_204:
        /*0074*/ 	.word	index@(.nv.constant0._Z15greyscaleKernelyyii)
        /*0078*/ 	.short	0x0380
        /*007a*/ 	.short	0x0018


	//----- nvinfo : EIATTR_SW_WAR
	.align		4
.L_205:
        /*007c*/ 	.byte	0x04, 0x36
        /*007e*/ 	.short	(.L_207 - .L_206)
.L_206:
        /*0080*/ 	.word	0x00000008
.L_207:


//--------------------- .nv.info._Z20convertToFloatKernelyyii --------------------------
	.section	.nv.info._Z20convertToFloatKernelyyii,"",@"SHT_CUDA_INFO"
	.sectionflags	@""
	.align	4


	//----- nvinfo : EIATTR_CUDA_API_VERSION
	.align		4
        /*0000*/ 	.byte	0x04, 0x37
        /*0002*/ 	.short	(.L_209 - .L_208)
.L_208:
        /*0004*/ 	.word	0x00000082


	//----- nvinfo : EIATTR_KPARAM_INFO
	.align		4
.L_209:
        /*0008*/ 	.byte	0x04, 0x17
        /*000a*/ 	.short	(.L_211 - .L_210)
.L_210:
        /*000c*/ 	.word	0x00000000
        /*0010*/ 	.short	0x0003
        /*0012*/ 	.short	0x0014
        /*0014*/ 	.byte	0x00, 0xf0, 0x11, 0x00


	//----- nvinfo : EIATTR_KPARAM_INFO
	.align		4
.L_211:
        /*0018*/ 	.byte	0x04, 0x17
        /*001a*/ 	.short	(.L_213 - .L_212)
.L_212:
        /*001c*/ 	.word	0x00000000
        /*0020*/ 	.short	0x0002
        /*0022*/ 	.short	0x0010
        /*0024*/ 	.byte	0x00, 0xf0, 0x11, 0x00


	//----- nvinfo : EIATTR_KPARAM_INFO
	.align		4
.L_213:
        /*0028*/ 	.byte	0x04, 0x17
        /*002a*/ 	.short	(.L_215 - .L_214)
.L_214:
        /*002c*/ 	.word	0x00000000
        /*0030*/ 	.short	0x0001
        /*0032*/ 	.short	0x0008
        /*0034*/ 	.byte	0x00, 0xf0, 0x21, 0x00


	//----- nvinfo : EIATTR_KPARAM_INFO
	.align		4
.L_215:
        /*0038*/ 	.byte	0x04, 0x17
        /*003a*/ 	.short	(.L_217 - .L_216)
.L_216:
        /*003c*/ 	.word	0x00000000
        /*0040*/ 	.short	0x0000
        /*0042*/ 	.short	0x0000
        /*0044*/ 	.byte	0x00, 0xf0, 0x21, 0x00


	//----- nvinfo : EIATTR_SPARSE_MMA_MASK
	.align		4
.L_217:
        /*0048*/ 	.byte	0x03, 0x50
        /*004a*/ 	.short	0x0000


	//----- nvinfo : EIATTR_MAXREG_COUNT
	.align		4
        /*004c*/ 	.byte	0x03, 0x1b
        /*004e*/ 	.short	0x00ff


	//----- nvinfo : EIATTR_MERCURY_ISA_VERSION
	.align		4
        /*0050*/ 	.byte	0x03, 0x5f
        /*0052*/ 	.short	0x0101


	//----- nvinfo : EIATTR_VRC_CTA_INIT_COUNT
	.align		4
        /*0054*/ 	.byte	0x02, 0x4a
	.zero		1
	.zero		1


	//----- nvinfo : EIATTR_EXIT_INSTR_OFFSETS
	.align		4
        /*0058*/ 	.byte	0x04, 0x1c
        /*005a*/ 	.short	(.L_219 - .L_218)


	//   ....[0]....
.L_218:
        /*005c*/ 	.word	0x000000c0


	//   ....[1]....
        /*0060*/ 	.word	0x000003c0


	//----- nvinfo : EIATTR_CRS_STACK_SIZE
	.align		4
.L_219:
        /*0064*/ 	.byte	0x04, 0x1e
        /*0066*/ 	.short	(.L_221 - .L_220)
.L_220:
        /*0068*/ 	.word	0x00000000


	//----- nvinfo : EIATTR_CBANK_PARAM_SIZE
	.align		4
.L_221:
        /*006c*/ 	.byte	0x03, 0x19
        /*006e*/ 	.short	0x0018


	//----- nvinfo : EIATTR_PARAM_CBANK
	.align		4
        /*0070*/ 	.byte	0x04, 0x0a
        /*0072*/ 	.short	(.L_223 - .L_222)
	.align		4
.L_222:
        /*0074*/ 	.word	index@(.nv.constant0._Z20convertToFloatKernelyyii)
        /*0078*/ 	.short	0x0380
        /*007a*/ 	.short	0x0018


	//----- nvinfo : EIATTR_SW_WAR
	.align		4
.L_223:
        /*007c*/ 	.byte	0x04, 0x36
        /*007e*/ 	.short	(.L_225 - .L_224)
.L_224:
        /*0080*/ 	.word	0x00000008
.L_225:


//--------------------- .nv.callgraph             --------------------------
	.section	.nv.callgraph,"",@"SHT_CUDA_CALLGRAPH"
	.align	4
	.sectionentsize	8
	.align		4
        /*0000*/ 	.word	0x00000000
	.align		4
        /*0004*/ 	.word	0xffffffff
	.align		4
        /*0008*/ 	.word	0x00000000
	.align		4
        /*000c*/ 	.word	0xfffffffe
	.align		4
        /*0010*/ 	.word	0x00000000
	.align		4
        /*0014*/ 	.word	0xfffffffd
	.align		4
        /*0018*/ 	.word	0x00000000
	.align		4
        /*001c*/ 	.word	0xfffffffc


//--------------------- .nv.constant4             --------------------------
	.section	.nv.constant4,"a",@progbits
	.align	8
	.align		8
.nv.constant4:
        /*0000*/ 	.dword	max_brightness
	.align		8
        /*0008*/ 	.dword	gaussianFilterKernel
	.align		8
        /*0010*/ 	.dword	sobelHorizontalKernel
	.align		8
        /*0018*/ 	.dword	sobelVerticalKernel
	.align		8
        /*0020*/ 	.dword	robertsHorizontalKernel
	.align		8
        /*0028*/ 	.dword	robertsVerticalKernel
	.align		8
        /*0030*/ 	.dword	prewittHorizontalKernel
	.align		8
        /*0038*/ 	.dword	prewittVerticalKernel


//--------------------- .text._Z19convertToGreyKernelyyii --------------------------
	.section	.text._Z19convertToGreyKernelyyii,"ax",@progbits
	.align	128
        .global         _Z19convertToGreyKernelyyii
        .type           _Z19convertToGreyKernelyyii,@function
        .size           _Z19convertToGreyKernelyyii,(.L_x_215 - _Z19convertToGreyKernelyyii)
        .other          _Z19convertToGreyKernelyyii,@"STO_CUDA_ENTRY STV_DEFAULT"
_Z19convertToGreyKernelyyii:
.text._Z19convertToGreyKernelyyii:
[----:B------:R-:W-:Y:S01]  /*0000*/  LDC R1, c[0x0][0x37c] ;  /* 0x0000df00ff017b82 */ /* 0x000fe20000000800 */
[----:B------:R-:W0:Y:S07]  /*0010*/  S2R R0, SR_TID.Y ;  /* 0x0000000000007919 */ /* 0x000e2e0000002200 */
[----:B------:R-:W1:Y:S01]  /*0020*/  LDC R4, c[0x0][0x360] ;  /* 0x0000d800ff047b82 */ /* 0x000e620000000800 */
[----:B------:R-:W2:Y:S01]  /*0030*/  LDCU.64 UR6, c[0x0][0x390] ;  /* 0x00007200ff0677ac */ /* 0x000ea20008000a00 */
[----:B------:R-:W1:Y:S06]  /*0040*/  S2R R3, SR_TID.X ;  /* 0x0000000000037919 */ /* 0x000e6c0000002100 */
[----:B------:R-:W0:Y:S08]  /*0050*/  S2UR UR5, SR_CTAID.Y ;  /* 0x00000000000579c3 */ /* 0x000e300000002600 */
[----:B------:R-:W0:Y:S08]  /*0060*/  LDC R5, c[0x0][0x364] ;  /* 0x0000d900ff057b82 */ /* 0x000e300000000800 */
[----:B------:R-:W1:Y:S01]  /*0070*/  S2UR UR4, SR_CTAID.X ;  /* 0x00000000000479c3 */ /* 0x000e620000002500 */
[----:B0-----:R-:W-:-:S05]  /*0080*/  IMAD R5, R5, UR5, R0 ;  /* 0x0000000505057c24 */ /* 0x001fca000f8e0200 */
[----:B--2---:R-:W-:Y:S01]  /*0090*/  ISETP.GE.U32.AND P0, PT, R5, UR7, PT ;  /* 0x0000000705007c0c */ /* 0x004fe2000bf06070 */
[----:B-1----:R-:W-:-:S05]  /*00a0*/  IMAD R4, R4, UR4, R3 ;  /* 0x0000000404047c24 */ /* 0x002fca000f8e0203 */
[----:B------:R-:W-:-:S13]  /*00b0*/  ISETP.GE.U32.OR P0, PT, R4, UR6, P0 ;  /* 0x0000000604007c0c */ /* 0x000fda0008706470 */
[----:B------:R-:W-:Y:S05]  /*00c0*/  @P0 EXIT ;  /* 0x000000000000094d */ /* 0x000fea0003800000 */
[----:B------:R-:W-:Y:S01]  /*00d0*/  I2FP.F32.S32 R3, UR6 ;  /* 0x0000000600037c45 */ /* 0x000fe20008201400 */
[----:B------:R-:W-:Y:S01]  /*00e0*/  BSSY.RECONVERGENT B0, `(.L_x_0) ;  /* 0x000000d000007945 */ /* 0x000fe20003800200 */
[----:B------:R-:W-:Y:S02]  /*00f0*/  I2FP.F32.U32 R0, R4 ;  /* 0x0000000400007245 */ /* 0x000fe40000201000 */
[----:B------:R-:W0:Y:S08]  /*0100*/  MUFU.RCP R2, R3 ;  /* 0x0000000300027308 */ /* 0x000e300000001000 */
[----:B------:R-:W1:Y:S01]  /*0110*/  FCHK P0, R0, R3 ;  /* 0x0000000300007302 */ /* 0x000e620000000000 */
[----:B0-----:R-:W-:-:S04]  /*0120*/  FFMA R7, -R3, R2, 1 ;  /* 0x3f80000003077423 */ /* 0x001fc80000000102 */
[----:B------:R-:W-:-:S04]  /*0130*/  FFMA R7, R2, R7, R2 ;  /* 0x0000000702077223 */ /* 0x000fc80000000002 */
[----:B------:R-:W-:-:S04]  /*0140*/  FFMA R2, R0, R7, RZ ;  /* 0x0000000700027223 */ /* 0x000fc800000000ff */
[----:B------:R-:W-:-:S04]  /*0150*/  FFMA R6, -R3, R2, R0 ;  /* 0x0000000203067223 */ /* 0x000fc80000000100 */
[----:B------:R-:W-:Y:S01]  /*0160*/  FFMA R2, R7, R6, R2 ;  /* 0x0000000607027223 */ /* 0x000fe20000000002 */
[----:B-1----:R-:W-:Y:S06]  /*0170*/  @!P0 BRA `(.L_x_1) ;  /* 0x00000000000c8947 */ /* 0x002fec0003800000 */
[----:B------:R-:W-:-:S07]  /*0180*/  MOV R6, 0x1a0 ;  /* 0x000001a000067802 */ /* 0x000fce0000000f00 */
[----:B------:R-:W-:Y:S05]  /*0190*/  CALL.REL.NOINC `($__internal_0_$__cuda_sm3x_div_rn_noftz_f32_slowpath) ;  /* 0x0000000000cc7944 */ /* 0x000fea0003c00000 */
[----:B------:R-:W-:-:S07]  /*01a0*/  IMAD.MOV.U32 R2, RZ, RZ, R0 ;  /* 0x000000ffff027224 */ /* 0x000fce00078e0000 */
.L_x_1:
[----:B------:R-:W-:Y:S05]  /*01b0*/  BSYNC.RECONVERGENT B0 ;  /* 0x0000000000007941 */ /* 0x000fea0003800200 */
.L_x_0:
[----:B------:R-:W0:Y:S01]  /*01c0*/  LDCU UR4, c[0x0][0x394] ;  /* 0x00007280ff0477ac */ /* 0x000e220008000800 */
[----:B------:R-:W-:Y:S01]  /*01d0*/  I2FP.F32.U32 R0, R5 ;  /* 0x0000000500007245 */ /* 0x000fe20000201000 */
[----:B------:R-:W-:Y:S01]  /*01e0*/  BSSY.RECONVERGENT B0, `(.L_x_2) ;  /* 0x000000f000007945 */ /* 0x000fe20003800200 */
[----:B------:R-:W1:Y:S01]  /*01f0*/  LDCU.64 UR6, c[0x0][0x358] ;  /* 0x00006b00ff0677ac */ /* 0x000e620008000a00 */
[----:B0-----:R-:W-:-:S04]  /*0200*/  I2FP.F32.S32 R7, UR4 ;  /* 0x0000000400077c45 */ /* 0x001fc80008201400 */
[----:B------:R-:W0:Y:S08]  /*0210*/  MUFU.RCP R6, R7 ;  /* 0x0000000700067308 */ /* 0x000e300000001000 */
[----:B------:R-:W2:Y:S01]  /*0220*/  FCHK P0, R0, R7 ;  /* 0x0000000700007302 */ /* 0x000ea20000000000 */
[----:B0-----:R-:W-:-:S04]  /*0230*/  FFMA R3, -R7, R6, 1 ;  /* 0x3f80000007037423 */ /* 0x001fc80000000106 */
[----:B------:R-:W-:-:S04]  /*0240*/  FFMA R3, R6, R3, R6 ;  /* 0x0000000306037223 */ /* 0x000fc80000000006 */
[----:B------:R-:W-:-:S04]  /*0250*/  FFMA R6, R0, R3, RZ ;  /* 0x0000000300067223 */ /* 0x000fc800000000ff */
[----:B------:R-:W-:-:S04]  /*0260*/  FFMA R8, -R7, R6, R0 ;  /* 0x0000000607087223 */ /* 0x000fc80000000100 */
[----:B------:R-:W-:Y:S01]  /*0270*/  FFMA R3, R3, R8, R6 ;  /* 0x0000000803037223 */ /* 0x000fe20000000006 */
[----:B-12---:R-:W-:Y:S06]  /*0280*/  @!P0 BRA `(.L_x_3) ;  /* 0x0000000000108947 */ /* 0x006fec0003800000 */
[----:B------:R-:W-:Y:S01]  /*0290*/  IMAD.MOV.U32 R3, RZ, RZ, R7 ;  /* 0x000000ffff037224 */ /* 0x000fe200078e0007 */
[----:B------:R-:W-:-:S07]  /*02a0*/  MOV R6, 0x2c0 ;  /* 0x000002c000067802 */ /* 0x000fce0000000f00 */
[----:B------:R-:W-:Y:S05]  /*02b0*/  CALL.REL.NOINC `($__internal_0_$__cuda_sm3x_div_rn_noftz_f32_slowpath) ;  /* 0x0000000000847944 */ /* 0x000fea0003c00000 */
[----:B------:R-:W-:-:S07]  /*02c0*/  IMAD.MOV.U32 R3, RZ, RZ, R0 ;  /* 0x000000ffff037224 */ /* 0x000fce00078e0000 */
.L_x_3:
[----:B------:R-:W-:Y:S05]  /*02d0*/  BSYNC.RECONVERGENT B0 ;  /* 0x0000000000007941 */ /* 0x000fea0003800200 */
.L_x_2:
[----:B------:R-:W0:Y:S01]  /*02e0*/  LDCU UR4, c[0x0][0x380] ;  /* 0x00007000ff0477ac */ /* 0x000e220008000800 */
[----:B------:R-:W-:Y:S01]  /*02f0*/  IMAD.MOV.U32 R10, RZ, RZ, -0x3e000000 ;  /* 0xc2000000ff0a7424 */ /* 0x000fe200078e00ff */
[----:B------:R-:W-:-:S03]  /*0300*/  UMOV UR5, URZ ;  /* 0x000000ff00057c82 */ /* 0x000fc60008000000 */
[----:B0-----:R0:W5:Y:S01]  /*0310*/  TEX.LL RZ, R2, R2, R10, UR4, 2D, 0x1 ;  /* 0x28ff040a02027f60 */ /* 0x00116200089e01ff */
[----:B------:R-:W1:Y:S02]  /*0320*/  LDC.64 R6, c[0x4][RZ] ;  /* 0x01000000ff067b82 */ /* 0x000e640000000a00 */
[----:B-1----:R-:W2:Y:S01]  /*0330*/  LDG.E R6, desc[UR6][R6.64] ;  /* 0x0000000606067981 */ /* 0x002ea2000c1e1900 */
[----:B0-----:R-:W-:Y:S02]  /*0340*/  UMOV UR4, 0x437f0000 ;  /* 0x437f000000047882 */ /* 0x001fe40000000000 */
[----:B------:R-:W-:Y:S01]  /*0350*/  IMAD.U32 R11, RZ, RZ, UR4 ;  /* 0x00000004ff0b7e24 */ /* 0x000fe2000f8e00ff */
[----:B--2---:R-:W0:Y:S08]  /*0360*/  MUFU.RCP R9, R6 ;  /* 0x0000000600097308 */ /* 0x004e300000001000 */
[----:B------:R-:W1:Y:S01]  /*0370*/  FCHK P0, R11, R6 ;  /* 0x000000060b007302 */ /* 0x000e620000000000 */
[----:B0-----:R-:W-:-:S04]  /*0380*/  FFMA R0, -R6, R9, 1 ;  /* 0x3f80000006007423 */ /* 0x001fc80000000109 */
[----:B------:R-:W-:-:S04]  /*0390*/  FFMA R0, R9, R0, R9 ;  /* 0x0000000009007223 */ /* 0x000fc80000000009 */
[----:B------:R-:W-:-:S04]  /*03a0*/  FFMA R9, R0, 255, RZ ;  /* 0x437f000000097823 */ /* 0x000fc800000000ff */
[----:B------:R-:W-:-:S04]  /*03b0*/  FFMA R8, -R6, R9, 255 ;  /* 0x437f000006087423 */ /* 0x000fc80000000109 */
[----:B------:R-:W-:Y:S01]  /*03c0*/  FFMA R9, R0, R8, R9 ;  /* 0x0000000800097223 */ /* 0x000fe20000000009 */
[----:B-1----:R-:W-:Y:S06]  /*03d0*/  @!P0 BRA `(.L_x_4) ;  /* 0x0000000000148947 */ /* 0x002fec0003800000 */
[----:B------:R-:W-:Y:S01]  /*03e0*/  IMAD.MOV.U32 R3, RZ, RZ, R6 ;  /* 0x000000ffff037224 */ /* 0x000fe200078e0006 */
[----:B------:R-:W-:Y:S01]  /*03f0*/  MOV R6, 0x420 ;  /* 0x0000042000067802 */ /* 0x000fe20000000f00 */
[----:B------:R-:W-:-:S07]  /*0400*/  IMAD.MOV.U32 R0, RZ, RZ, 0x437f0000 ;  /* 0x437f0000ff007424 */ /* 0x000fce00078e00ff */
[----:B-----5:R-:W-:Y:S05]  /*0410*/  CALL.REL.NOINC `($__internal_0_$__cuda_sm3x_div_rn_noftz_f32_slowpath) ;  /* 0x00000000002c7944 */ /* 0x020fea0003c00000 */
[----:B------:R-:W-:-:S07]  /*0420*/  IMAD.MOV.U32 R9, RZ, RZ, R0 ;  /* 0x000000ffff097224 */ /* 0x000fce00078e0000 */
.L_x_4:
[----:B-----5:R-:W-:Y:S01]  /*0430*/  FMUL R2, R2, R9 ;  /* 0x0000000902027220 */ /* 0x020fe20000400000 */
[----:B------:R-:W0:Y:S01]  /*0440*/  LDCU UR4, c[0x0][0x388] ;  /* 0x00007100ff0477ac */ /* 0x000e220008000800 */
[----:B------:R-:W-:-:S04]  /*0450*/  IMAD.SHL.U32 R4, R4, 0x4, RZ ;  /* 0x0000000404047824 */ /* 0x000fc800078e00ff */
[----:B------:R-:W1:Y:S02]  /*0460*/  F2I.U32.TRUNC.NTZ R2, R2 ;  /* 0x0000000200027305 */ /* 0x000e64000020f000 */
[----:B-1----:R-:W-:-:S04]  /*0470*/  LOP3.LUT R0, R2, 0xff, RZ, 0xc0, !PT ;  /* 0x000000ff02007812 */ /* 0x002fc800078ec0ff */
[----:B------:R-:W-:-:S04]  /*0480*/  PRMT R3, R0, 0x7604, R0 ;  /* 0x0000760400037816 */ /* 0x000fc80000000000 */
[----:B------:R-:W-:-:S04]  /*0490*/  PRMT R3, R0, 0x7054, R3 ;  /* 0x0000705400037816 */ /* 0x000fc80000000003 */
[----:B------:R-:W-:-:S04]  /*04a0*/  PRMT R3, RZ, 0x654, R3 ;  /* 0x00000654ff037816 */ /* 0x000fc80000000003 */
[----:B0-----:R0:W-:Y:S02]  /*04b0*/  SUST.D.BA.2D.STRONG.SM.TRAP [R4], R3, UR4 ;  /* 0x70ff040304007f9d */ /* 0x0011e4000810a900 */
[----:B0-----:R-:W-:Y:S05]  /*04c0*/  EXIT ;  /* 0x000000000000794d */ /* 0x001fea0003800000 */
        .weak           $__internal_0_$__cuda_sm3x_div_rn_noftz_f32_slowpath
        .type           $__internal_0_$__cuda_sm3x_div_rn_noftz_f32_slowpath,@function
        .size           $__internal_0_$__cuda_sm3x_div_rn_noftz_f32_slowpath,(.L_x_215 - $__internal_0_$__cuda_sm3x_div_rn_noftz_f32_slowpath)
$__internal_0_$__cuda_sm3x_div_rn_noftz_f32_slowpath:
[----:B------:R-:W-:Y:S01]  /*04d0*/  SHF.R.U32.HI R8, RZ, 0x17, R3 ;  /* 0x00000017ff087819 */ /* 0x000fe20000011603 */
[----:B------:R-:W-:Y:S01]  /*04e0*/  BSSY.RECONVERGENT B1, `(.L_x_5) ;  /* 0x0000062000017945 */ /* 0x000fe20003800200 */
[----:B------:R-:W-:Y:S02]  /*04f0*/  SHF.R.U32.HI R7, RZ, 0x17, R0 ;  /* 0x00000017ff077819 */ /* 0x000fe40000011600 */
[----:B------:R-:W-:Y:S02]  /*0500*/  LOP3.LUT R12, R8, 0xff, RZ, 0xc0, !PT ;  /* 0x000000ff080c7812 */ /* 0x000fe400078ec0ff */
[----:B------:R-:W-:-:S03]  /*0510*/  LOP3.LUT R10, R7, 0xff, RZ, 0xc0, !PT ;  /* 0x000000ff070a7812 */ /* 0x000fc600078ec0ff */
[----:B------:R-:W-:Y:S02]  /*0520*/  VIADD R9, R12, 0xffffffff ;  /* 0xffffffff0c097836 */ /* 0x000fe40000000000 */
[----:B------:R-:W-:-:S03]  /*0530*/  VIADD R8, R10, 0xffffffff ;  /* 0xffffffff0a087836 */ /* 0x000fc60000000000 */
[----:B------:R-:W-:-:S04]  /*0540*/  ISETP.GT.U32.AND P0, PT, R9, 0xfd, PT ;  /* 0x000000fd0900780c */ /* 0x000fc80003f04070 */
[----:B------:R-:W-:-:S13]  /*0550*/  ISETP.GT.U32.OR P0, PT, R8, 0xfd, P0 ;  /* 0x000000fd0800780c */ /* 0x000fda0000704470 */
[----:B------:R-:W-:Y:S01]  /*0560*/  @!P0 IMAD.MOV.U32 R7, RZ, RZ, RZ ;  /* 0x000000ffff078224 */ /* 0x000fe200078e00ff */
[----:B------:R-:W-:Y:S06]  /*0570*/  @!P0 BRA `(.L_x_6) ;  /* 0x00000000005c8947 */ /* 0x000fec0003800000 */
[----:B------:R-:W-:Y:S02]  /*0580*/  FSETP.GTU.FTZ.AND P0, PT, |R0|, +INF , PT ;  /* 0x7f8000000000780b */ /* 0x000fe40003f1c200 */
[----:B------:R-:W-:-:S04]  /*0590*/  FSETP.GTU.FTZ.AND P1, PT, |R3|, +INF , PT ;  /* 0x7f8000000300780b */ /* 0x000fc80003f3c200 */
[----:B------:R-:W-:-:S13]  /*05a0*/  PLOP3.LUT P0, PT, P0, P1, PT, 0xf8, 0x8f ;  /* 0x00000000008f781c */ /* 0x000fda0000703f70 */
[----:B------:R-:W-:Y:S05]  /*05b0*/  @P0 BRA `(.L_x_7) ;  /* 0x00000004004c0947 */ /* 0x000fea0003800000 */
[----:B------:R-:W-:-:S13]  /*05c0*/  LOP3.LUT P0, RZ, R3, 0x7fffffff, R0, 0xc8, !PT ;  /* 0x7fffffff03ff7812 */ /* 0x000fda000780c800 */
[----:B------:R-:W-:Y:S05]  /*05d0*/  @!P0 BRA `(.L_x_8) ;  /* 0x00000004003c8947 */ /* 0x000fea0003800000 */
[C---:B------:R-:W-:Y:S02]  /*05e0*/  FSETP.NEU.FTZ.AND P2, PT, |R0|.reuse, +INF , PT ;  /* 0x7f8000000000780b */ /* 0x040fe40003f5d200 */
[----:B------:R-:W-:Y:S02]  /*05f0*/  FSETP.NEU.FTZ.AND P1, PT, |R3|, +INF , PT ;  /* 0x7f8000000300780b */ /* 0x000fe40003f3d200 */
[----:B------:R-:W-:-:S11]  /*0600*/  FSETP.NEU.FTZ.AND P0, PT, |R0|, +INF , PT ;  /* 0x7f8000000000780b */ /* 0x000fd60003f1d200 */
[----:B------:R-:W-:Y:S05]  /*0610*/  @!P1 BRA !P2, `(.L_x_8) ;  /* 0x00000004002c9947 */ /* 0x000fea0005000000 */
[----:B------:R-:W-:-:S04]  /*0620*/  LOP3.LUT P2, RZ, R0, 0x7fffffff, RZ, 0xc0, !PT ;  /* 0x7fffffff00ff7812 */ /* 0x000fc8000784c0ff */
[----:B------:R-:W-:-:S13]  /*0630*/  PLOP3.LUT P1, PT, P1, P2, PT, 0x2f, 0xf2 ;  /* 0x0000000000f2781c */ /* 0x000fda0000f24577 */
[----:B------:R-:W-:Y:S05]  /*0640*/  @P1 BRA `(.L_x_9) ;  /* 0x0000000400181947 */ /* 0x000fea0003800000 */
[----:B------:R-:W-:-:S04]  /*0650*/  LOP3.LUT P1, RZ, R3, 0x7fffffff, RZ, 0xc0, !PT ;  /* 0x7fffffff03ff7812 */ /* 0x000fc8000782c0ff */
[----:B------:R-:W-:-:S13]  /*0660*/  PLOP3.LUT P0, PT, P0, P1, PT, 0x2f, 0xf2 ;  /* 0x0000000000f2781c */ /* 0x000fda0000702577 */
[----:B------:R-:W-:Y:S05]  /*0670*/  @P0 BRA `(.L_x_10) ;  /* 0x0000000400000947 */ /* 0x000fea0003800000 */
[----:B------:R-:W-:Y:S02]  /*0680*/  ISETP.GE.AND P0, PT, R8, RZ, PT ;  /* 0x000000ff0800720c */ /* 0x000fe40003f06270 */
[----:B------:R-:W-:-:S11]  /*0690*/  ISETP.GE.AND P1, PT, R9, RZ, PT ;  /* 0x000000ff0900720c */ /* 0x000fd60003f26270 */
[----:B------:R-:W-:Y:S02]  /*06a0*/  @P0 IMAD.MOV.U32 R7, RZ, RZ, RZ ;  /* 0x000000ffff070224 */ /* 0x000fe400078e00ff */
[----:B------:R-:W-:Y:S01]  /*06b0*/  @!P0 FFMA R0, R0, 1.84467440737095516160e+19, RZ ;  /* 0x5f80000000008823 */ /* 0x000fe200000000ff */
[----:B------:R-:W-:Y:S02]  /*06c0*/  @!P0 IMAD.MOV.U32 R7, RZ, RZ, -0x40 ;  /* 0xffffffc0ff078424 */ /* 0x000fe400078e00ff */
[----:B------:R-:W-:Y:S02]  /*06d0*/  @!P1 FFMA R3, R3, 1.84467440737095516160e+19, RZ ;  /* 0x5f80000003039823 */ /* 0x000fe400000000ff */
[----:B------:R-:W-:-:S07]  /*06e0*/  @!P1 VIADD R7, R7, 0x40 ;  /* 0x0000004007079836 */ /* 0x000fce0000000000 */
.L_x_6:
[----:B------:R-:W-:Y:S01]  /*06f0*/  LEA R8, R12, 0xc0800000, 0x17 ;  /* 0xc08000000c087811 */ /* 0x000fe200078eb8ff */
[----:B------:R-:W-:Y:S04]  /*0700*/  BSSY.RECONVERGENT B2, `(.L_x_11) ;  /* 0x0000036000027945 */ /* 0x000fe80003800200 */
[----:B------:R-:W-:Y:S02]  /*0710*/  IMAD.IADD R8, R3, 0x1, -R8 ;  /* 0x0000000103087824 */ /* 0x000fe400078e0a08 */
[----:B------:R-:W-:Y:S02]  /*0720*/  VIADD R3, R10, 0xffffff81 ;  /* 0xffffff810a037836 */ /* 0x000fe40000000000 */
[----:B------:R0:W1:Y:S01]  /*0730*/  MUFU.RCP R9, R8 ;  /* 0x0000000800097308 */ /* 0x0000620000001000 */
[----:B------:R-:W-:Y:S01]  /*0740*/  FADD.FTZ R11, -R8, -RZ ;  /* 0x800000ff080b7221 */ /* 0x000fe20000010100 */
[C---:B------:R-:W-:Y:S01]  /*0750*/  IMAD R0, R3.reuse, -0x800000, R0 ;  /* 0xff80000003007824 */ /* 0x040fe200078e0200 */
[----:B0-----:R-:W-:-:S05]  /*0760*/  IADD3 R8, PT, PT, R3, 0x7f, -R12 ;  /* 0x0000007f03087810 */ /* 0x001fca0007ffe80c */
[----:B------:R-:W-:Y:S02]  /*0770*/  IMAD.IADD R8, R8, 0x1, R7 ;  /* 0x0000000108087824 */ /* 0x000fe400078e0207 */
[----:B-1----:R-:W-:-:S04]  /*0780*/  FFMA R10, R9, R11, 1 ;  /* 0x3f800000090a7423 */ /* 0x002fc8000000000b */
[----:B------:R-:W-:-:S04]  /*0790*/  FFMA R14, R9, R10, R9 ;  /* 0x0000000a090e7223 */ /* 0x000fc80000000009 */
[----:B------:R-:W-:-:S04]  /*07a0*/  FFMA R9, R0, R14, RZ ;  /* 0x0000000e00097223 */ /* 0x000fc800000000ff */
[----:B------:R-:W-:-:S04]  /*07b0*/  FFMA R10, R11, R9, R0 ;  /* 0x000000090b0a7223 */ /* 0x000fc80000000000 */
[----:B------:R-:W-:-:S04]  /*07c0*/  FFMA R9, R14, R10, R9 ;  /* 0x0000000a0e097223 */ /* 0x000fc80000000009 */
[----:B------:R-:W-:-:S04]  /*07d0*/  FFMA R10, R11, R9, R0 ;  /* 0x000000090b0a7223 */ /* 0x000fc80000000000 */
[----:B------:R-:W-:-:S05]  /*07e0*/  FFMA R0, R14, R10, R9 ;  /* 0x0000000a0e007223 */ /* 0x000fca0000000009 */
[----:B------:R-:W-:-:S04]  /*07f0*/  SHF.R.U32.HI R3, RZ, 0x17, R0 ;  /* 0x00000017ff037819 */ /* 0x000fc80000011600 */
[----:B------:R-:W-:-:S05]  /*0800*/  LOP3.LUT R3, R3, 0xff, RZ, 0xc0, !PT ;  /* 0x000000ff03037812 */ /* 0x000fca00078ec0ff */
[----:B------:R-:W-:-:S04]  /*0810*/  IMAD.IADD R11, R3, 0x1, R8 ;  /* 0x00000001030b7824 */ /* 0x000fc800078e0208 */
[----:B------:R-:W-:-:S05]  /*0820*/  VIADD R3, R11, 0xffffffff ;  /* 0xffffffff0b037836 */ /* 0x000fca0000000000 */
[----:B------:R-:W-:-:S13]  /*0830*/  ISETP.GE.U32.AND P0, PT, R3, 0xfe, PT ;  /* 0x000000fe0300780c */ /* 0x000fda0003f06070 */
[----:B------:R-:W-:Y:S05]  /*0840*/  @!P0 BRA `(.L_x_12) ;  /* 0x0000000000808947 */ /* 0x000fea0003800000 */
[----:B------:R-:W-:-:S13]  /*0850*/  ISETP.GT.AND P0, PT, R11, 0xfe, PT ;  /* 0x000000fe0b00780c */ /* 0x000fda0003f04270 */
[----:B------:R-:W-:Y:S05]  /*0860*/  @P0 BRA `(.L_x_13) ;  /* 0x00000000006c0947 */ /* 0x000fea0003800000 */
[----:B------:R-:W-:-:S13]  /*0870*/  ISETP.GE.AND P0, PT, R11, 0x1, PT ;  /* 0x000000010b00780c */ /* 0x000fda0003f06270 */
[----:B------:R-:W-:Y:S05]  /*0880*/  @P0 BRA `(.L_x_14) ;  /* 0x0000000000740947 */ /* 0x000fea0003800000 */
[----:B------:R-:W-:Y:S02]  /*0890*/  ISETP.GE.AND P0, PT, R11, -0x18, PT ;  /* 0xffffffe80b00780c */ /* 0x000fe40003f06270 */
[----:B------:R-:W-:-:S11]  /*08a0*/  LOP3.LUT R0, R0, 0x80000000, RZ, 0xc0, !PT ;  /* 0x8000000000007812 */ /* 0x000fd600078ec0ff */
[----:B------:R-:W-:Y:S05]  /*08b0*/  @!P0 BRA `(.L_x_14) ;  /* 0x0000000000688947 */ /* 0x000fea0003800000 */
[CCC-:B------:R-:W-:Y:S01]  /*08c0*/  FFMA.RZ R3, R14.reuse, R10.reuse, R9.reuse ;  /* 0x0000000a0e037223 */ /* 0x1c0fe2000000c009 */
[CCC-:B------:R-:W-:Y:S01]  /*08d0*/  FFMA.RM R8, R14.reuse, R10.reuse, R9.reuse ;  /* 0x0000000a0e087223 */ /* 0x1c0fe20000004009 */
[C---:B------:R-:W-:Y:S02]  /*08e0*/  ISETP.NE.AND P2, PT, R11.reuse, RZ, PT ;  /* 0x000000ff0b00720c */ /* 0x040fe40003f45270 */
[----:B------:R-:W-:Y:S02]  /*08f0*/  ISETP.NE.AND P1, PT, R11, RZ, PT ;  /* 0x000000ff0b00720c */ /* 0x000fe40003f25270 */
[----:B------:R-:W-:Y:S01]  /*0900*/  LOP3.LUT R7, R3, 0x7fffff, RZ, 0xc0, !PT ;  /* 0x007fffff03077812 */ /* 0x000fe200078ec0ff */
[----:B------:R-:W-:Y:S01]  /*0910*/  FFMA.RP R3, R14, R10, R9 ;  /* 0x0000000a0e037223 */ /* 0x000fe20000008009 */
[----:B------:R-:W-:Y:S02]  /*0920*/  VIADD R10, R11, 0x20 ;  /* 0x000000200b0a7836 */ /* 0x000fe40000000000 */
[----:B------:R-:W-:Y:S01]  /*0930*/  LOP3.LUT R7, R7, 0x800000, RZ, 0xfc, !PT ;  /* 0x0080000007077812 */ /* 0x000fe200078efcff */
[----:B------:R-:W-:Y:S01]  /*0940*/  IMAD.MOV R9, RZ, RZ, -R11 ;  /* 0x000000ffff097224 */ /* 0x000fe200078e0a0b */
[----:B------:R-:W-:-:S02]  /*0950*/  FSETP.NEU.FTZ.AND P0, PT, R3, R8, PT ;  /* 0x000000080300720b */ /* 0x000fc40003f1d000 */
[----:B------:R-:W-:Y:S02]  /*0960*/  SHF.L.U32 R10, R7, R10, RZ ;  /* 0x0000000a070a7219 */ /* 0x000fe400000006ff */
[----:B------:R-:W-:Y:S02]  /*0970*/  SEL R8, R9, RZ, P2 ;  /* 0x000000ff09087207 */ /* 0x000fe40001000000 */
[----:B------:R-:W-:Y:S02]  /*0980*/  ISETP.NE.AND P1, PT, R10, RZ, P1 ;  /* 0x000000ff0a00720c */ /* 0x000fe40000f25270 */
[----:B------:R-:W-:Y:S02]  /*0990*/  SHF.R.U32.HI R8, RZ, R8, R7 ;  /* 0x00000008ff087219 */ /* 0x000fe40000011607 */
[----:B------:R-:W-:Y:S02]  /*09a0*/  PLOP3.LUT P0, PT, P0, P1, PT, 0xf8, 0x8f ;  /* 0x00000000008f781c */ /* 0x000fe40000703f70 */
[----:B------:R-:W-:-:S02]  /*09b0*/  SHF.R.U32.HI R10, RZ, 0x1, R8 ;  /* 0x00000001ff0a7819 */ /* 0x000fc40000011608 */
[----:B------:R-:W-:-:S04]  /*09c0*/  SEL R3, RZ, 0x1, !P0 ;  /* 0x00000001ff037807 */ /* 0x000fc80004000000 */
[----:B------:R-:W-:-:S04]  /*09d0*/  LOP3.LUT R3, R3, 0x1, R10, 0xf8, !PT ;  /* 0x0000000103037812 */ /* 0x000fc800078ef80a */
[----:B------:R-:W-:-:S05]  /*09e0*/  LOP3.LUT R3, R3, R8, RZ, 0xc0, !PT ;  /* 0x0000000803037212 */ /* 0x000fca00078ec0ff */
[----:B------:R-:W-:-:S05]  /*09f0*/  IMAD.IADD R3, R10, 0x1, R3 ;  /* 0x000000010a037824 */ /* 0x000fca00078e0203 */
[----:B------:R-:W-:Y:S01]  /*0a00*/  LOP3.LUT R0, R3, R0, RZ, 0xfc, !PT ;  /* 0x0000000003007212 */ /* 0x000fe200078efcff */
[----:B------:R-:W-:Y:S06]  /*0a10*/  BRA `(.L_x_14) ;  /* 0x0000000000107947 */ /* 0x000fec0003800000 */
.L_x_13:
[----:B------:R-:W-:-:S04]  /*0a20*/  LOP3.LUT R0, R0, 0x80000000, RZ, 0xc0, !PT ;  /* 0x8000000000007812 */ /* 0x000fc800078ec0ff */
[----:B------:R-:W-:Y:S01]  /*0a30*/  LOP3.LUT R0, R0, 0x7f800000, RZ, 0xfc, !PT ;  /* 0x7f80000000007812 */ /* 0x000fe200078efcff */
[----:B------:R-:W-:Y:S06]  /*0a40*/  BRA `(.L_x_14) ;  /* 0x0000000000047947 */ /* 0x000fec0003800000 */
.L_x_12:
[----:B------:R-:W-:-:S07]  /*0a50*/  IMAD R0, R8, 0x800000, R0 ;  /* 0x0080000008007824 */ /* 0x000fce00078e0200 */
.L_x_14:
[----:B------:R-:W-:Y:S05]  /*0a60*/  BSYNC.RECONVERGENT B2 ;  /* 0x0000000000027941 */ /* 0x000fea0003800200 */
.L_x_11:
[----:B------:R-:W-:Y:S05]  /*0a70*/  BRA `(.L_x_15) ;  /* 0x0000000000207947 */ /* 0x000fea0003800000 */
.L_x_10:
[----:B------:R-:W-:-:S04]  /*0a80*/  LOP3.LUT R0, R3, 0x80000000, R0, 0x48, !PT ;  /* 0x8000000003007812 */ /* 0x000fc800078e4800 */
[----:B------:R-:W-:Y:S01]  /*0a90*/  LOP3.LUT R0, R0, 0x7f800000, RZ, 0xfc, !PT ;  /* 0x7f80000000007812 */ /* 0x000fe200078efcff */
[----:B------:R-:W-:Y:S06]  /*0aa0*/  BRA `(.L_x_15) ;  /* 0x0000000000147947 */ /* 0x000fec0003800000 */
.L_x_9:
[----:B------:R-:W-:Y:S01]  /*0ab0*/  LOP3.LUT R0, R3, 0x80000000, R0, 0x48, !PT ;  /* 0x8000000003007812 */ /* 0x000fe200078e4800 */
[----:B------:R-:W-:Y:S06]  /*0ac0*/  BRA `(.L_x_15) ;  /* 0x00000000000c7947 */ /* 0x000fec0003800000 */
.L_x_8:
[----:B------:R-:W0:Y:S01]  /*0ad0*/  MUFU.RSQ R0, -QNAN ;  /* 0xffc0000000007908 */ /* 0x000e220000001400 */
[----:B------:R-:W-:Y:S05]  /*0ae0*/  BRA `(.L_x_15) ;  /* 0x0000000000047947 */ /* 0x000fea0003800000 */
.L_x_7:
[----:B------:R-:W-:-:S07]  /*0af0*/  FADD.FTZ R0, R0, R3 ;  /* 0x0000000300007221 */ /* 0x000fce0000010000 */
.L_x_15:
[----:B------:R-:W-:Y:S05]  /*0b00*/  BSYNC.RECONVERGENT B1 ;  /* 0x0000000000017941 */ /* 0x000fea0003800200 */
.L_x_5:
[----:B------:R-:W-:-:S04]  /*0b10*/  IMAD.MOV.U32 R7, RZ, RZ, 0x0 ;  /* 0x00000000ff077424 */ /* 0x000fc800078e00ff */
[----:B0-----:R-:W-:Y:S05]  /*0b20*/  RET.REL.NODEC R6 `(_Z19convertToGreyKernelyyii) ;  /* 0xfffffff406347950 */ /* 0x001fea0003c3ffff */
.L_x_16:
[----:B------:R-:W-:-:S00]  /*0b30*/  BRA `(.L_x_16) ;  /* 0xfffffffc00fc7947 */ /* 0x000fc0000383ffff */
[----:B------:R-:W-:-:S00]  /*0b40*/  NOP ;  /* 0x0000000000007918 */ /* 0x000fc00000000000 */
        /* <DEDUP_REMOVED lines=11> */
.L_x_215:


//--------------------- .text._Z19convertToRGBaKernelyyii --------------------------
	.section	.text._Z19convertToRGBaKernelyyii,"ax",@progbits
	.align	128
        .global         _Z19convertToRGBaKernelyyii
        .type           _Z19convertToRGBaKernelyyii,@function
        .size           _Z19convertToRGBaKernelyyii,(.L_x_217 - _Z19convertToRGBaKernelyyii)
        .other          _Z19convertToRGBaKernelyyii,@"STO_CUDA_ENTRY STV_DEFAULT"
_Z19convertToRGBaKernelyyii:
.text._Z19convertToRGBaKernelyyii:
        /* <DEDUP_REMOVED lines=25> */
[----:B------:R-:W-:Y:S05]  /*0190*/  CALL.REL.NOINC `($__internal_2_$__cuda_sm3x_div_rn_noftz_f32_slowpath) ;  /* 0x0000001000147944 */ /* 0x000fea0003c00000 */
[----:B------:R-:W-:-:S07]  /*01a0*/  IMAD.MOV.U32 R2, RZ, RZ, R0 ;  /* 0x000000ffff027224 */ /* 0x000fce00078e0000 */
.L_x_18:
[----:B------:R-:W-:Y:S05]  /*01b0*/  BSYNC.RECONVERGENT B0 ;  /* 0x0000000000007941 */ /* 0x000fea0003800200 */
.L_x_17:
        /* <DEDUP_REMOVED lines=15> */
[----:B------:R-:W-:Y:S05]  /*02b0*/  CALL.REL.NOINC `($__internal_2_$__cuda_sm3x_div_rn_noftz_f32_slowpath) ;  /* 0x0000000c00cc7944 */ /* 0x000fea0003c00000 */
[----:B------:R-:W-:-:S07]  /*02c0*/  IMAD.MOV.U32 R3, RZ, RZ, R0 ;  /* 0x000000ffff037224 */ /* 0x000fce00078e0000 */
.L_x_20:
[----:B------:R-:W-:Y:S05]  /*02d0*/  BSYNC.RECONVERGENT B0 ;  /* 0x0000000000007941 */ /* 0x000fea0003800200 */
.L_x_19:
[----:B------:R-:W0:Y:S01]  /*02e0*/  LDCU UR4, c[0x0][0x380] ;  /* 0x00007000ff0477ac */ /* 0x000e220008000800 */
[----:B------:R-:W-:Y:S01]  /*02f0*/  IMAD.MOV.U32 R6, RZ, RZ, -0x3e000000 ;  /* 0xc2000000ff067424 */ /* 0x000fe200078e00ff */
[----:B------:R-:W-:-:S05]  /*0300*/  UMOV UR5, URZ ;  /* 0x000000ff00057c82 */ /* 0x000fca0008000000 */
        /* <DEDUP_REMOVED lines=16> */
[----:B-----5:R-:W-:Y:S05]  /*0410*/  CALL.REL.NOINC `($__internal_2_$__cuda_sm3x_div_rn_noftz_f32_slowpath) ;  /* 0x0000000c00747944 */ /* 0x020fea0003c00000 */
[----:B------:R-:W-:-:S07]  /*0420*/  IMAD.MOV.U32 R11, RZ, RZ, R0 ;  /* 0x000000ffff0b7224 */ /* 0x000fce00078e0000 */
.L_x_21:
[----:B-----5:R-:W0:Y:S01]  /*0430*/  F2F.F64.F32 R2, R7 ;  /* 0x0000000700027310 */ /* 0x020e220000201800 */
[----:B------:R-:W-:Y:S01]  /*0440*/  UMOV UR6, 0x382d7365 ;  /* 0x382d736500067882 */ /* 0x000fe20000000000 */
[----:B------:R-:W-:Y:S01]  /*0450*/  UMOV UR7, 0x3fe0c152 ;  /* 0x3fe0c15200077882 */ /* 0x000fe20000000000 */
[----:B------:R-:W-:Y:S01]  /*0460*/  UMOV UR4, 0x382d7365 ;  /* 0x382d736500047882 */ /* 0x000fe20000000000 */
[----:B------:R-:W-:Y:S01]  /*0470*/  BSSY.RECONVERGENT B0, `(.L_x_22) ;  /* 0x000005a000007945 */ /* 0x000fe20003800200 */
[----:B------:R-:W-:Y:S01]  /*0480*/  FMUL R0, R6, R11 ;  /* 0x0000000b06007220 */ /* 0x000fe20000400000 */
[----:B------:R-:W-:Y:S01]  /*0490*/  IMAD.MOV.U32 R11, RZ, RZ, 0x3ff0c152 ;  /* 0x3ff0c152ff0b7424 */ /* 0x000fe200078e00ff */
[----:B0-----:R-:W-:-:S14]  /*04a0*/  DSETP.GT.AND P0, PT, R2, UR6, PT ;  /* 0x0000000602007e2a */ /* 0x001fdc000bf04000 */
[----:B------:R-:W-:Y:S05]  /*04b0*/  @!P0 BRA `(.L_x_23) ;  /* 0x0000000000788947 */ /* 0x000fea0003800000 */
[----:B------:R-:W0:Y:S01]  /*04c0*/  MUFU.RCP64H R7, 1.0471973419189453125 ;  /* 0x3ff0c15200077908 */ /* 0x000e220000001800 */
[----:B------:R-:W-:Y:S01]  /*04d0*/  IMAD.MOV.U32 R12, RZ, RZ, 0x382d7365 ;  /* 0x382d7365ff0c7424 */ /* 0x000fe200078e00ff */
[----:B------:R-:W-:Y:S01]  /*04e0*/  UMOV UR8, 0x382d7365 ;  /* 0x382d736500087882 */ /* 0x000fe20000000000 */
[----:B------:R-:W-:Y:S01]  /*04f0*/  IMAD.MOV.U32 R13, RZ, RZ, 0x3ff0c152 ;  /* 0x3ff0c152ff0d7424 */ /* 0x000fe200078e00ff */
[----:B------:R-:W-:Y:S01]  /*0500*/  UMOV UR9, 0x3fe0c152 ;  /* 0x3fe0c15200097882 */ /* 0x000fe20000000000 */
[----:B------:R-:W-:Y:S01]  /*0510*/  IMAD.MOV.U32 R6, RZ, RZ, 0x1 ;  /* 0x00000001ff067424 */ /* 0x000fe200078e00ff */
[----:B------:R-:W-:Y:S01]  /*0520*/  DADD R14, R2, -UR8 ;  /* 0x80000008020e7e29 */ /* 0x000fe20008000000 */
[----:B------:R-:W-:Y:S09]  /*0530*/  BSSY.RECONVERGENT B1, `(.L_x_24) ;  /* 0x0000011000017945 */ /* 0x000ff20003800200 */
[----:B------:R-:W-:Y:S01]  /*0540*/  FSETP.GEU.AND P1, PT, |R15|, 6.5827683646048100446e-37, PT ;  /* 0x036000000f00780b */ /* 0x000fe20003f2e200 */
[----:B0-----:R-:W-:-:S08]  /*0550*/  DFMA R8, R6, -R12, 1 ;  /* 0x3ff000000608742b */ /* 0x001fd0000000080c */
[----:B------:R-:W-:-:S08]  /*0560*/  DFMA R8, R8, R8, R8 ;  /* 0x000000080808722b */ /* 0x000fd00000000008 */
[----:B------:R-:W-:-:S08]  /*0570*/  DFMA R8, R6, R8, R6 ;  /* 0x000000080608722b */ /* 0x000fd00000000006 */
[----:B------:R-:W-:-:S08]  /*0580*/  DFMA R6, R8, -R12, 1 ;  /* 0x3ff000000806742b */ /* 0x000fd0000000080c */
[----:B------:R-:W-:-:S08]  /*0590*/  DFMA R6, R8, R6, R8 ;  /* 0x000000060806722b */ /* 0x000fd00000000008 */
[----:B------:R-:W-:-:S08]  /*05a0*/  DMUL R2, R14, R6 ;  /* 0x000000060e027228 */ /* 0x000fd00000000000 */
[----:B------:R-:W-:-:S08]  /*05b0*/  DFMA R8, R2, -R12, R14 ;  /* 0x8000000c0208722b */ /* 0x000fd0000000000e */
[----:B------:R-:W-:-:S10]  /*05c0*/  DFMA R2, R6, R8, R2 ;  /* 0x000000080602722b */ /* 0x000fd40000000002 */
[----:B------:R-:W-:-:S05]  /*05d0*/  FFMA R6, RZ, 1.8808996677398681641, R3 ;  /* 0x3ff0c152ff067823 */ /* 0x000fca0000000003 */
[----:B------:R-:W-:-:S13]  /*05e0*/  FSETP.GT.AND P0, PT, |R6|, 1.469367938527859385e-39, PT ;  /* 0x001000000600780b */ /* 0x000fda0003f04200 */
[----:B------:R-:W-:Y:S05]  /*05f0*/  @P0 BRA P1, `(.L_x_25) ;  /* 0x0000000000100947 */ /* 0x000fea0000800000 */
[----:B------:R-:W-:Y:S01]  /*0600*/  IMAD.MOV.U32 R8, RZ, RZ, R14 ;  /* 0x000000ffff087224 */ /* 0x000fe200078e000e */
[----:B------:R-:W-:Y:S01]  /*0610*/  MOV R12, 0x640 ;  /* 0x00000640000c7802 */ /* 0x000fe20000000f00 */
[----:B------:R-:W-:-:S07]  /*0620*/  IMAD.MOV.U32 R9, RZ, RZ, R15 ;  /* 0x000000ffff097224 */ /* 0x000fce00078e000f */
[----:B------:R-:W-:Y:S05]  /*0630*/  CALL.REL.NOINC `($__internal_1_$__cuda_sm20_div_rn_f64_full) ;  /* 0x0000000400707944 */ /* 0x000fea0003c00000 */
.L_x_25:
[----:B------:R-:W-:Y:S05]  /*0640*/  BSYNC.RECONVERGENT B1 ;  /* 0x0000000000017941 */ /* 0x000fea0003800200 */
.L_x_24:
[----:B------:R-:W-:Y:S01]  /*0650*/  DADD R10, -R2, 1 ;  /* 0x3ff00000020a7429 */ /* 0x000fe20000000100 */
[----:B------:R0:W1:Y:S01]  /*0660*/  F2F.F32.F64 R8, R2 ;  /* 0x0000000200087310 */ /* 0x0000620000301000 */
[----:B------:R-:W-:-:S07]  /*0670*/  IMAD.MOV.U32 R7, RZ, RZ, RZ ;  /* 0x000000ffff077224 */ /* 0x000fce00078e00ff */
[----:B------:R0:W2:Y:S01]  /*0680*/  F2F.F32.F64 R6, R10 ;  /* 0x0000000a00067310 */ /* 0x0000a20000301000 */
[----:B------:R-:W-:Y:S05]  /*0690*/  BRA `(.L_x_26) ;  /* 0x0000000000dc7947 */ /* 0x000fea0003800000 */
.L_x_23:
[----:B------:R-:W-:-:S14]  /*06a0*/  DSETP.GEU.AND P0, PT, |R2|, UR6, PT ;  /* 0x0000000602007e2a */ /* 0x000fdc000bf0e200 */
[----:B------:R-:W-:Y:S05]  /*06b0*/  @P0 BRA `(.L_x_27) ;  /* 0x0000000000680947 */ /* 0x000fea0003800000 */
[----:B------:R-:W0:Y:S01]  /*06c0*/  MUFU.RCP64H R7, 1.0471973419189453125 ;  /* 0x3ff0c15200077908 */ /* 0x000e220000001800 */
[----:B------:R-:W-:Y:S01]  /*06d0*/  IMAD.MOV.U32 R12, RZ, RZ, 0x382d7365 ;  /* 0x382d7365ff0c7424 */ /* 0x000fe200078e00ff */
[----:B------:R-:W-:Y:S01]  /*06e0*/  MOV R6, 0x1 ;  /* 0x0000000100067802 */ /* 0x000fe20000000f00 */
[----:B------:R-:W-:Y:S01]  /*06f0*/  IMAD.MOV.U32 R13, RZ, RZ, 0x3ff0c152 ;  /* 0x3ff0c152ff0d7424 */ /* 0x000fe200078e00ff */
[----:B------:R-:W-:Y:S05]  /*0700*/  BSSY.RECONVERGENT B1, `(.L_x_28) ;  /* 0x0000010000017945 */ /* 0x000fea0003800200 */
[----:B0-----:R-:W-:-:S08]  /*0710*/  DFMA R8, R6, -R12, 1 ;  /* 0x3ff000000608742b */ /* 0x001fd0000000080c */
[----:B------:R-:W-:-:S08]  /*0720*/  DFMA R8, R8, R8, R8 ;  /* 0x000000080808722b */ /* 0x000fd00000000008 */
[----:B------:R-:W-:Y:S02]  /*0730*/  DFMA R6, R6, R8, R6 ;  /* 0x000000080606722b */ /* 0x000fe40000000006 */
[----:B------:R-:W-:-:S06]  /*0740*/  DADD R8, R2, UR6 ;  /* 0x0000000602087e29 */ /* 0x000fcc0008000000 */
[----:B------:R-:W-:-:S04]  /*0750*/  DFMA R14, R6, -R12, 1 ;  /* 0x3ff00000060e742b */ /* 0x000fc8000000080c */
[----:B------:R-:W-:-:S04]  /*0760*/  FSETP.GEU.AND P1, PT, |R9|, 6.5827683646048100446e-37, PT ;  /* 0x036000000900780b */ /* 0x000fc80003f2e200 */
[----:B------:R-:W-:-:S08]  /*0770*/  DFMA R14, R6, R14, R6 ;  /* 0x0000000e060e722b */ /* 0x000fd00000000006 */
[----:B------:R-:W-:-:S08]  /*0780*/  DMUL R2, R14, R8 ;  /* 0x000000080e027228 */ /* 0x000fd00000000000 */
[----:B------:R-:W-:-:S08]  /*0790*/  DFMA R6, R2, -R12, R8 ;  /* 0x8000000c0206722b */ /* 0x000fd00000000008 */
[----:B------:R-:W-:-:S10]  /*07a0*/  DFMA R2, R14, R6, R2 ;  /* 0x000000060e02722b */ /* 0x000fd40000000002 */
[----:B------:R-:W-:-:S05]  /*07b0*/  FFMA R6, RZ, 1.8808996677398681641, R3 ;  /* 0x3ff0c152ff067823 */ /* 0x000fca0000000003 */
[----:B------:R-:W-:-:S13]  /*07c0*/  FSETP.GT.AND P0, PT, |R6|, 1.469367938527859385e-39, PT ;  /* 0x001000000600780b */ /* 0x000fda0003f04200 */
[----:B------:R-:W-:Y:S05]  /*07d0*/  @P0 BRA P1, `(.L_x_29) ;  /* 0x0000000000080947 */ /* 0x000fea0000800000 */
[----:B------:R-:W-:-:S07]  /*07e0*/  MOV R12, 0x800 ;  /* 0x00000800000c7802 */ /* 0x000fce0000000f00 */
[----:B------:R-:W-:Y:S05]  /*07f0*/  CALL.REL.NOINC `($__internal_1_$__cuda_sm20_div_rn_f64_full) ;  /* 0x0000000400007944 */ /* 0x000fea0003c00000 */
.L_x_29:
[----:B------:R-:W-:Y:S05]  /*0800*/  BSYNC.RECONVERGENT B1 ;  /* 0x0000000000017941 */ /* 0x000fea0003800200 */
.L_x_28:
[----:B------:R-:W-:Y:S01]  /*0810*/  DADD R10, -R2, 1 ;  /* 0x3ff00000020a7429 */ /* 0x000fe20000000100 */
[----:B------:R0:W1:Y:S01]  /*0820*/  F2F.F32.F64 R6, R2 ;  /* 0x0000000200067310 */ /* 0x0000620000301000 */
[----:B------:R-:W-:-:S07]  /*0830*/  IMAD.MOV.U32 R8, RZ, RZ, RZ ;  /* 0x000000ffff087224 */ /* 0x000fce00078e00ff */
[----:B------:R0:W2:Y:S01]  /*0840*/  F2F.F32.F64 R7, R10 ;  /* 0x0000000a00077310 */ /* 0x0000a20000301000 */
[----:B------:R-:W-:Y:S05]  /*0850*/  BRA `(.L_x_26) ;  /* 0x00000000006c7947 */ /* 0x000fea0003800000 */
.L_x_27:
[----:B------:R-:W0:Y:S01]  /*0860*/  MUFU.RCP64H R7, 1.0471973419189453125 ;  /* 0x3ff0c15200077908 */ /* 0x000e220000001800 */
[----:B------:R-:W-:Y:S01]  /*0870*/  IMAD.MOV.U32 R12, RZ, RZ, 0x382d7365 ;  /* 0x382d7365ff0c7424 */ /* 0x000fe200078e00ff */
[----:B------:R-:W-:Y:S01]  /*0880*/  UMOV UR8, 0x54442d18 ;  /* 0x54442d1800087882 */ /* 0x000fe20000000000 */
[----:B------:R-:W-:Y:S01]  /*0890*/  IMAD.MOV.U32 R13, RZ, RZ, 0x3ff0c152 ;  /* 0x3ff0c152ff0d7424 */ /* 0x000fe200078e00ff */
[----:B------:R-:W-:Y:S01]  /*08a0*/  UMOV UR9, 0x3ff921fb ;  /* 0x3ff921fb00097882 */ /* 0x000fe20000000000 */
        /* <DEDUP_REMOVED lines=17> */
.L_x_31:
[----:B------:R-:W-:Y:S05]  /*09c0*/  BSYNC.RECONVERGENT B1 ;  /* 0x0000000000017941 */ /* 0x000fea0003800200 */
.L_x_30:
[----:B------:R-:W-:Y:S01]  /*09d0*/  DADD R8, -R2, 1 ;  /* 0x3ff0000002087429 */ /* 0x000fe20000000100 */
[----:B------:R3:W0:Y:S01]  /*09e0*/  F2F.F32.F64 R7, R2 ;  /* 0x0000000200077310 */ /* 0x0006220000301000 */
[----:B------:R-:W-:-:S08]  /*09f0*/  IMAD.MOV.U32 R6, RZ, RZ, RZ ;  /* 0x000000ffff067224 */ /* 0x000fd000078e00ff */
[----:B------:R3:W1:Y:S02]  /*0a00*/  F2F.F32.F64 R8, R8 ;  /* 0x0000000800087310 */ /* 0x0006640000301000 */
.L_x_26:
[----:B------:R-:W-:Y:S05]  /*0a10*/  BSYNC.RECONVERGENT B0 ;  /* 0x0000000000007941 */ /* 0x000fea0003800200 */
.L_x_22:
[----:B0--3--:R-:W-:Y:S01]  /*0a20*/  IMAD.MOV.U32 R3, RZ, RZ, 0x3b808081 ;  /* 0x3b808081ff037424 */ /* 0x009fe200078e00ff */
[----:B------:R-:W0:Y:S01]  /*0a30*/  FCHK P0, R0, 255 ;  /* 0x437f000000007902 */ /* 0x000e220000000000 */
[----:B------:R-:W-:Y:S01]  /*0a40*/  IMAD.MOV.U32 R2, RZ, RZ, 0x437f0000 ;  /* 0x437f0000ff027424 */ /* 0x000fe200078e00ff */
[----:B------:R-:W-:Y:S03]  /*0a50*/  BSSY.RECONVERGENT B0, `(.L_x_32) ;  /* 0x000000b000007945 */ /* 0x000fe60003800200 */
[----:B------:R-:W-:-:S04]  /*0a60*/  FFMA R2, -R2, R3, 1 ;  /* 0x3f80000002027423 */ /* 0x000fc80000000103 */
[----:B------:R-:W-:-:S04]  /*0a70*/  FFMA R3, R2, R3, 0.0039215688593685626984 ;  /* 0x3b80808102037423 */ /* 0x000fc80000000003 */
[----:B------:R-:W-:-:S04]  /*0a80*/  FFMA R2, R0, R3, RZ ;  /* 0x0000000300027223 */ /* 0x000fc800000000ff */
[----:B------:R-:W-:-:S04]  /*0a90*/  FFMA R9, R2, -255, R0 ;  /* 0xc37f000002097823 */ /* 0x000fc80000000000 */
[----:B------:R-:W-:Y:S01]  /*0aa0*/  FFMA R2, R3, R9, R2 ;  /* 0x0000000903027223 */ /* 0x000fe20000000002 */
[----:B0-----:R-:W-:Y:S06]  /*0ab0*/  @!P0 BRA `(.L_x_33) ;  /* 0x0000000000108947 */ /* 0x001fec0003800000 */
[----:B------:R-:W-:Y:S01]  /*0ac0*/  IMAD.MOV.U32 R3, RZ, RZ, 0x437f0000 ;  /* 0x437f0000ff037424 */ /* 0x000fe200078e00ff */
[----:B------:R-:W-:-:S07]  /*0ad0*/  MOV R10, 0xaf0 ;  /* 0x00000af0000a7802 */ /* 0x000fce0000000f00 */
[----:B-12---:R-:W-:Y:S05]  /*0ae0*/  CALL.REL.NOINC `($__internal_2_$__cuda_sm3x_div_rn_noftz_f32_slowpath) ;  /* 0x0000000400c07944 */ /* 0x006fea0003c00000 */
[----:B------:R-:W-:-:S07]  /*0af0*/  IMAD.MOV.U32 R2, RZ, RZ, R0 ;  /* 0x000000ffff027224 */ /* 0x000fce00078e0000 */
.L_x_33:
[----:B------:R-:W-:Y:S05]  /*0b00*/  BSYNC.RECONVERGENT B0 ;  /* 0x0000000000007941 */ /* 0x000fea0003800200 */
.L_x_32:
[----:B------:R-:W-:Y:S01]  /*0b10*/  FMUL R3, R2, 255 ;  /* 0x437f000002037820 */ /* 0x000fe20000400000 */
[----:B------:R-:W0:Y:S01]  /*0b20*/  LDCU UR4, c[0x0][0x388] ;  /* 0x00007100ff0477ac */ /* 0x000e220008000800 */
[----:B------:R-:W-:Y:S02]  /*0b30*/  IMAD.SHL.U32 R4, R4, 0x4, RZ ;  /* 0x0000000404047824 */ /* 0x000fe400078e00ff */
[C---:B-1----:R-:W-:Y:S01]  /*0b40*/  FMUL R8, R3.reuse, R8 ;  /* 0x0000000803087220 */ /* 0x042fe20000400000 */
[C---:B--2---:R-:W-:Y:S01]  /*0b50*/  FMUL R7, R3.reuse, R7 ;  /* 0x0000000703077220 */ /* 0x044fe20000400000 */
[----:B------:R-:W-:-:S04]  /*0b60*/  FMUL R6, R3, R6 ;  /* 0x0000000603067220 */ /* 0x000fc80000400000 */
[----:B------:R-:W1:Y:S08]  /*0b70*/  F2I.U32.TRUNC.NTZ R8, R8 ;  /* 0x0000000800087305 */ /* 0x000e70000020f000 */
[----:B------:R-:W2:Y:S01]  /*0b80*/  F2I.U32.TRUNC.NTZ R7, R7 ;  /* 0x0000000700077305 */ /* 0x000ea2000020f000 */
[----:B-1----:R-:W-:-:S07]  /*0b90*/  LOP3.LUT R0, R8, 0xff, RZ, 0xc0, !PT ;  /* 0x000000ff08007812 */ /* 0x002fce00078ec0ff */
[----:B------:R-:W1:Y:S01]  /*0ba0*/  F2I.U32.TRUNC.NTZ R6, R6 ;  /* 0x0000000600067305 */ /* 0x000e62000020f000 */
[----:B--2---:R-:W-:-:S04]  /*0bb0*/  PRMT R3, R7, 0x7604, R0 ;  /* 0x0000760407037816 */ /* 0x004fc80000000000 */
[----:B-1----:R-:W-:-:S04]  /*0bc0*/  PRMT R3, R6, 0x7054, R3 ;  /* 0x0000705406037816 */ /* 0x002fc80000000003 */
[----:B------:R-:W-:-:S04]  /*0bd0*/  PRMT R3, RZ, 0x654, R3 ;  /* 0x00000654ff037816 */ /* 0x000fc80000000003 */
[----:B0-----:R0:W-:Y:S02]  /*0be0*/  SUST.D.BA.2D.STRONG.SM.TRAP [R4], R3, UR4 ;  /* 0x70ff040304007f9d */ /* 0x0011e4000810a900 */
[----:B0-----:R-:W-:Y:S05]  /*0bf0*/  EXIT ;  /* 0x000000000000794d */ /* 0x001fea0003800000 */
        .weak           $__internal_1_$__cuda_sm20_div_rn_f64_full
        .type           $__internal_1_$__cuda_sm20_div_rn_f64_full,@function
        .size           $__internal_1_$__cuda_sm20_div_rn_f64_full,($__internal_2_$__cuda_sm3x_div_rn_noftz_f32_slowpath - $__internal_1_$__cuda_sm20_div_rn_f64_full)
$__internal_1_$__cuda_sm20_div_rn_f64_full:
[C---:B------:R-:W-:Y:S01]  /*0c00*/  FSETP.GEU.AND P0, PT, |R11|.reuse, 1.469367938527859385e-39, PT ;  /* 0x001000000b00780b */ /* 0x040fe20003f0e200 */
[----:B------:R-:W-:Y:S01]  /*0c10*/  IMAD.U32 R2, RZ, RZ, UR4 ;  /* 0x00000004ff027e24 */ /* 0x000fe2000f8e00ff */
[----:B------:R-:W-:Y:S01]  /*0c20*/  LOP3.LUT R3, R11, 0x800fffff, RZ, 0xc0, !PT ;  /* 0x800fffff0b037812 */ /* 0x000fe200078ec0ff */
[----:B------:R-:W-:Y:S01]  /*0c30*/  IMAD.U32 R6, RZ, RZ, UR4 ;  /* 0x00000004ff067e24 */ /* 0x000fe2000f8e00ff */
[----:B------:R-:W-:Y:S01]  /*0c40*/  FSETP.GEU.AND P2, PT, |R9|, 1.469367938527859385e-39, PT ;  /* 0x001000000900780b */ /* 0x000fe20003f4e200 */
[----:B------:R-:W-:Y:S01]  /*0c50*/  BSSY.RECONVERGENT B2, `(.L_x_34) ;  /* 0x0000055000027945 */ /* 0x000fe20003800200 */
[----:B------:R-:W-:Y:S01]  /*0c60*/  LOP3.LUT R7, R3, 0x3ff00000, RZ, 0xfc, !PT ;  /* 0x3ff0000003077812 */ /* 0x000fe200078efcff */
[----:B------:R-:W-:Y:S01]  /*0c70*/  IMAD.MOV.U32 R3, RZ, RZ, R11 ;  /* 0x000000ffff037224 */ /* 0x000fe200078e000b */
[----:B------:R-:W-:Y:S02]  /*0c80*/  MOV R16, 0x1 ;  /* 0x0000000100107802 */ /* 0x000fe40000000f00 */
[----:B------:R-:W-:-:S02]  /*0c90*/  LOP3.LUT R13, R9, 0x7ff00000, RZ, 0xc0, !PT ;  /* 0x7ff00000090d7812 */ /* 0x000fc400078ec0ff */
[----:B------:R-:W-:Y:S01]  /*0ca0*/  LOP3.LUT R20, R11, 0x7ff00000, RZ, 0xc0, !PT ;  /* 0x7ff000000b147812 */ /* 0x000fe200078ec0ff */
[----:B------:R-:W-:-:S03]  /*0cb0*/  @!P0 DMUL R6, R2, 8.98846567431157953865e+307 ;  /* 0x7fe0000002068828 */ /* 0x000fc60000000000 */
[----:B------:R-:W-:Y:S01]  /*0cc0*/  ISETP.GE.U32.AND P1, PT, R13, R20, PT ;  /* 0x000000140d00720c */ /* 0x000fe20003f26070 */
[----:B------:R-:W-:Y:S01]  /*0cd0*/  @!P2 IMAD.MOV.U32 R22, RZ, RZ, RZ ;  /* 0x000000ffff16a224 */ /* 0x000fe200078e00ff */
[----:B------:R-:W-:Y:S01]  /*0ce0*/  @!P2 LOP3.LUT R10, R3, 0x7ff00000, RZ, 0xc0, !PT ;  /* 0x7ff00000030aa812 */ /* 0x000fe200078ec0ff */
[----:B------:R-:W0:Y:S03]  /*0cf0*/  MUFU.RCP64H R17, R7 ;  /* 0x0000000700117308 */ /* 0x000e260000001800 */
[----:B------:R-:W-:Y:S01]  /*0d00*/  @!P2 ISETP.GE.U32.AND P3, PT, R13, R10, PT ;  /* 0x0000000a0d00a20c */ /* 0x000fe20003f66070 */
[----:B------:R-:W-:Y:S01]  /*0d10*/  IMAD.MOV.U32 R10, RZ, RZ, R8 ;  /* 0x000000ffff0a7224 */ /* 0x000fe200078e0008 */
[----:B0-----:R-:W-:-:S08]  /*0d20*/  DFMA R14, R16, -R6, 1 ;  /* 0x3ff00000100e742b */ /* 0x001fd00000000806 */
[----:B------:R-:W-:Y:S01]  /*0d30*/  DFMA R18, R14, R14, R14 ;  /* 0x0000000e0e12722b */ /* 0x000fe2000000000e */
[----:B------:R-:W-:-:S05]  /*0d40*/  IMAD.MOV.U32 R14, RZ, RZ, 0x1ca00000 ;  /* 0x1ca00000ff0e7424 */ /* 0x000fca00078e00ff */
[C---:B------:R-:W-:Y:S02]  /*0d50*/  @!P2 SEL R15, R14.reuse, 0x63400000, !P3 ;  /* 0x634000000e0fa807 */ /* 0x040fe40005800000 */
[----:B------:R-:W-:Y:S01]  /*0d60*/  DFMA R16, R16, R18, R16 ;  /* 0x000000121010722b */ /* 0x000fe20000000010 */
[----:B------:R-:W-:Y:S02]  /*0d70*/  SEL R11, R14, 0x63400000, !P1 ;  /* 0x634000000e0b7807 */ /* 0x000fe40004800000 */
[--C-:B------:R-:W-:Y:S02]  /*0d80*/  @!P2 LOP3.LUT R15, R15, 0x80000000, R9.reuse, 0xf8, !PT ;  /* 0x800000000f0fa812 */ /* 0x100fe400078ef809 */
[----:B------:R-:W-:Y:S02]  /*0d90*/  LOP3.LUT R11, R11, 0x800fffff, R9, 0xf8, !PT ;  /* 0x800fffff0b0b7812 */ /* 0x000fe400078ef809 */
[----:B------:R-:W-:Y:S01]  /*0da0*/  @!P2 LOP3.LUT R23, R15, 0x100000, RZ, 0xfc, !PT ;  /* 0x001000000f17a812 */ /* 0x000fe200078efcff */
[----:B------:R-:W-:-:S05]  /*0db0*/  DFMA R18, R16, -R6, 1 ;  /* 0x3ff000001012742b */ /* 0x000fca0000000806 */
[----:B------:R-:W-:Y:S01]  /*0dc0*/  @!P2 DFMA R10, R10, 2, -R22 ;  /* 0x400000000a0aa82b */ /* 0x000fe20000000816 */
[----:B------:R-:W-:Y:S02]  /*0dd0*/  IMAD.MOV.U32 R23, RZ, RZ, R13 ;  /* 0x000000ffff177224 */ /* 0x000fe400078e000d */
[----:B------:R-:W-:Y:S01]  /*0de0*/  DFMA R16, R16, R18, R16 ;  /* 0x000000121010722b */ /* 0x000fe20000000010 */
[----:B------:R-:W-:Y:S01]  /*0df0*/  IMAD.MOV.U32 R22, RZ, RZ, R20 ;  /* 0x000000ffff167224 */ /* 0x000fe200078e0014 */
[----:B------:R-:W-:-:S05]  /*0e00*/  @!P0 LOP3.LUT R22, R7, 0x7ff00000, RZ, 0xc0, !PT ;  /* 0x7ff0000007168812 */ /* 0x000fca00078ec0ff */
[----:B------:R-:W-:Y:S01]  /*0e10*/  @!P2 LOP3.LUT R23, R11, 0x7ff00000, RZ, 0xc0, !PT ;  /* 0x7ff000000b17a812 */ /* 0x000fe200078ec0ff */
[----:B------:R-:W-:Y:S01]  /*0e20*/  VIADD R24, R22, 0xffffffff ;  /* 0xffffffff16187836 */ /* 0x000fe20000000000 */
[----:B------:R-:W-:-:S03]  /*0e30*/  DMUL R18, R16, R10 ;  /* 0x0000000a10127228 */ /* 0x000fc60000000000 */
[----:B------:R-:W-:-:S05]  /*0e40*/  VIADD R15, R23, 0xffffffff ;  /* 0xffffffff170f7836 */ /* 0x000fca0000000000 */
[----:B------:R-:W-:Y:S01]  /*0e50*/  ISETP.GT.U32.AND P0, PT, R15, 0x7feffffe, PT ;  /* 0x7feffffe0f00780c */ /* 0x000fe20003f04070 */
[----:B------:R-:W-:-:S03]  /*0e60*/  DFMA R20, R18, -R6, R10 ;  /* 0x800000061214722b */ /* 0x000fc6000000000a */
[----:B------:R-:W-:-:S05]  /*0e70*/  ISETP.GT.U32.OR P0, PT, R24, 0x7feffffe, P0 ;  /* 0x7feffffe1800780c */ /* 0x000fca0000704470 */
[----:B------:R-:W-:-:S08]  /*0e80*/  DFMA R16, R16, R20, R18 ;  /* 0x000000141010722b */ /* 0x000fd00000000012 */
[----:B------:R-:W-:Y:S05]  /*0e90*/  @P0 BRA `(.L_x_35) ;  /* 0x00000000006c0947 */ /* 0x000fea0003800000 */
[----:B------:R-:W-:-:S04]  /*0ea0*/  LOP3.LUT R18, R3, 0x7ff00000, RZ, 0xc0, !PT ;  /* 0x7ff0000003127812 */ /* 0x000fc800078ec0ff */
[CC--:B------:R-:W-:Y:S02]  /*0eb0*/  VIADDMNMX R8, R13.reuse, -R18.reuse, 0xb9600000, !PT ;  /* 0xb96000000d087446 */ /* 0x0c0fe40007800912 */
[----:B------:R-:W-:Y:S02]  /*0ec0*/  ISETP.GE.U32.AND P0, PT, R13, R18, PT ;  /* 0x000000120d00720c */ /* 0x000fe40003f06070 */
[----:B------:R-:W-:Y:S02]  /*0ed0*/  VIMNMX R8, PT, PT, R8, 0x46a00000, PT ;  /* 0x46a0000008087848 */ /* 0x000fe40003fe0100 */
[----:B------:R-:W-:-:S05]  /*0ee0*/  SEL R13, R14, 0x63400000, !P0 ;  /* 0x634000000e0d7807 */ /* 0x000fca0004000000 */
[----:B------:R-:W-:Y:S02]  /*0ef0*/  IMAD.IADD R13, R8, 0x1, -R13 ;  /* 0x00000001080d7824 */ /* 0x000fe400078e0a0d */
[----:B------:R-:W-:Y:S02]  /*0f00*/  IMAD.MOV.U32 R8, RZ, RZ, RZ ;  /* 0x000000ffff087224 */ /* 0x000fe400078e00ff */
[----:B------:R-:W-:-:S06]  /*0f10*/  VIADD R9, R13, 0x7fe00000 ;  /* 0x7fe000000d097836 */ /* 0x000fcc0000000000 */
[----:B------:R-:W-:-:S10]  /*0f20*/  DMUL R14, R16, R8 ;  /* 0x00000008100e7228 */ /* 0x000fd40000000000 */
[----:B------:R-:W-:-:S13]  /*0f30*/  FSETP.GTU.AND P0, PT, |R15|, 1.469367938527859385e-39, PT ;  /* 0x001000000f00780b */ /* 0x000fda0003f0c200 */
[----:B------:R-:W-:Y:S05]  /*0f40*/  @P0 BRA `(.L_x_36) ;  /* 0x0000000000940947 */ /* 0x000fea0003800000 */
[----:B------:R-:W-:Y:S01]  /*0f50*/  DFMA R6, R16, -R6, R10 ;  /* 0x800000061006722b */ /* 0x000fe2000000000a */
[----:B------:R-:W-:-:S09]  /*0f60*/  IMAD.MOV.U32 R8, RZ, RZ, RZ ;  /* 0x000000ffff087224 */ /* 0x000fd200078e00ff */
[C---:B------:R-:W-:Y:S02]  /*0f70*/  FSETP.NEU.AND P0, PT, R7.reuse, RZ, PT ;  /* 0x000000ff0700720b */ /* 0x040fe40003f0d000 */
[----:B------:R-:W-:-:S04]  /*0f80*/  LOP3.LUT R11, R7, 0x80000000, R3, 0x48, !PT ;  /* 0x80000000070b7812 */ /* 0x000fc800078e4803 */
[----:B------:R-:W-:-:S07]  /*0f90*/  LOP3.LUT R9, R11, R9, RZ, 0xfc, !PT ;  /* 0x000000090b097212 */ /* 0x000fce00078efcff */
[----:B------:R-:W-:Y:S05]  /*0fa0*/  @!P0 BRA `(.L_x_36) ;  /* 0x00000000007c8947 */ /* 0x000fea0003800000 */
[----:B------:R-:W-:Y:S01]  /*0fb0*/  IMAD.MOV R3, RZ, RZ, -R13 ;  /* 0x000000ffff037224 */ /* 0x000fe200078e0a0d */
[----:B------:R-:W-:Y:S01]  /*0fc0*/  DMUL.RP R8, R16, R8 ;  /* 0x0000000810087228 */ /* 0x000fe20000008000 */
[----:B------:R-:W-:-:S06]  /*0fd0*/  IMAD.MOV.U32 R2, RZ, RZ, RZ ;  /* 0x000000ffff027224 */ /* 0x000fcc00078e00ff */
[----:B------:R-:W-:-:S03]  /*0fe0*/  DFMA R2, R14, -R2, R16 ;  /* 0x800000020e02722b */ /* 0x000fc60000000010 */
[----:B------:R-:W-:-:S03]  /*0ff0*/  LOP3.LUT R11, R9, R11, RZ, 0x3c, !PT ;  /* 0x0000000b090b7212 */ /* 0x000fc600078e3cff */
[----:B------:R-:W-:-:S04]  /*1000*/  IADD3 R2, PT, PT, -R13, -0x43300000, RZ ;  /* 0xbcd000000d027810 */ /* 0x000fc80007ffe1ff */
[----:B------:R-:W-:-:S04]  /*1010*/  FSETP.NEU.AND P0, PT, |R3|, R2, PT ;  /* 0x000000020300720b */ /* 0x000fc80003f0d200 */
[----:B------:R-:W-:Y:S02]  /*1020*/  FSEL R14, R8, R14, !P0 ;  /* 0x0000000e080e7208 */ /* 0x000fe40004000000 */
[----:B------:R-:W-:Y:S01]  /*1030*/  FSEL R15, R11, R15, !P0 ;  /* 0x0000000f0b0f7208 */ /* 0x000fe20004000000 */
[----:B------:R-:W-:Y:S06]  /*1040*/  BRA `(.L_x_36) ;  /* 0x0000000000547947 */ /* 0x000fec0003800000 */
.L_x_35:
[----:B------:R-:W-:-:S14]  /*1050*/  DSETP.NAN.AND P0, PT, R8, R8, PT ;  /* 0x000000080800722a */ /* 0x000fdc0003f08000 */
[----:B------:R-:W-:Y:S05]  /*1060*/  @P0 BRA `(.L_x_37) ;  /* 0x0000000000440947 */ /* 0x000fea0003800000 */
[----:B------:R-:W-:-:S14]  /*1070*/  DSETP.NAN.AND P0, PT, R2, R2, PT ;  /* 0x000000020200722a */ /* 0x000fdc0003f08000 */
[----:B------:R-:W-:Y:S05]  /*1080*/  @P0 BRA `(.L_x_38) ;  /* 0x0000000000300947 */ /* 0x000fea0003800000 */
[----:B------:R-:W-:Y:S01]  /*1090*/  ISETP.NE.AND P0, PT, R23, R22, PT ;  /* 0x000000161700720c */ /* 0x000fe20003f05270 */
[----:B------:R-:W-:Y:S01]  /*10a0*/  IMAD.MOV.U32 R15, RZ, RZ, -0x80000 ;  /* 0xfff80000ff0f7424 */ /* 0x000fe200078e00ff */
[----:B------:R-:W-:-:S11]  /*10b0*/  MOV R14, 0x0 ;  /* 0x00000000000e7802 */ /* 0x000fd60000000f00 */
[----:B------:R-:W-:Y:S05]  /*10c0*/  @!P0 BRA `(.L_x_36) ;  /* 0x0000000000348947 */ /* 0x000fea0003800000 */
[----:B------:R-:W-:Y:S02]  /*10d0*/  ISETP.NE.AND P0, PT, R23, 0x7ff00000, PT ;  /* 0x7ff000001700780c */ /* 0x000fe40003f05270 */
[----:B------:R-:W-:Y:S02]  /*10e0*/  LOP3.LUT R15, R9, 0x80000000, R3, 0x48, !PT ;  /* 0x80000000090f7812 */ /* 0x000fe400078e4803 */
[----:B------:R-:W-:-:S13]  /*10f0*/  ISETP.EQ.OR P0, PT, R22, RZ, !P0 ;  /* 0x000000ff1600720c */ /* 0x000fda0004702670 */
[----:B------:R-:W-:Y:S01]  /*1100*/  @P0 LOP3.LUT R2, R15, 0x7ff00000, RZ, 0xfc, !PT ;  /* 0x7ff000000f020812 */ /* 0x000fe200078efcff */
[----:B------:R-:W-:Y:S02]  /*1110*/  @!P0 IMAD.MOV.U32 R14, RZ, RZ, RZ ;  /* 0x000000ffff0e8224 */ /* 0x000fe400078e00ff */
[----:B------:R-:W-:Y:S02]  /*1120*/  @P0 IMAD.MOV.U32 R14, RZ, RZ, RZ ;  /* 0x000000ffff0e0224 */ /* 0x000fe400078e00ff */
[----:B------:R-:W-:Y:S01]  /*1130*/  @P0 IMAD.MOV.U32 R15, RZ, RZ, R2 ;  /* 0x000000ffff0f0224 */ /* 0x000fe200078e0002 */
[----:B------:R-:W-:Y:S06]  /*1140*/  BRA `(.L_x_36) ;  /* 0x0000000000147947 */ /* 0x000fec0003800000 */
.L_x_38:
[----:B------:R-:W-:Y:S01]  /*1150*/  LOP3.LUT R15, R3, 0x80000, RZ, 0xfc, !PT ;  /* 0x00080000030f7812 */ /* 0x000fe200078efcff */
[----:B------:R-:W-:Y:S01]  /*1160*/  IMAD.MOV.U32 R14, RZ, RZ, R2 ;  /* 0x000000ffff0e7224 */ /* 0x000fe200078e0002 */
[----:B------:R-:W-:Y:S06]  /*1170*/  BRA `(.L_x_36) ;  /* 0x0000000000087947 */ /* 0x000fec0003800000 */
.L_x_37:
[----:B------:R-:W-:Y:S01]  /*1180*/  LOP3.LUT R15, R9, 0x80000, RZ, 0xfc, !PT ;  /* 0x00080000090f7812 */ /* 0x000fe200078efcff */
[----:B------:R-:W-:-:S07]  /*1190*/  IMAD.MOV.U32 R14, RZ, RZ, R8 ;  /* 0x000000ffff0e7224 */ /* 0x000fce00078e0008 */
.L_x_36:
[----:B------:R-:W-:Y:S05]  /*11a0*/  BSYNC.RECONVERGENT B2 ;  /* 0x0000000000027941 */ /* 0x000fea0003800200 */
.L_x_34:
[----:B------:R-:W-:Y:S02]  /*11b0*/  IMAD.MOV.U32 R13, RZ, RZ, 0x0 ;  /* 0x00000000ff0d7424 */ /* 0x000fe400078e00ff */
[----:B------:R-:W-:Y:S02]  /*11c0*/  IMAD.MOV.U32 R2, RZ, RZ, R14 ;  /* 0x000000ffff027224 */ /* 0x000fe400078e000e */
[----:B------:R-:W-:Y:S01]  /*11d0*/  IMAD.MOV.U32 R3, RZ, RZ, R15 ;  /* 0x000000ffff037224 */ /* 0x000fe200078e000f */
[----:B------:R-:W-:Y:S06]  /*11e0*/  RET.REL.NODEC R12 `(_Z19convertToRGBaKernelyyii) ;  /* 0xffffffec0c847950 */ /* 0x000fec0003c3ffff */
        .weak           $__internal_2_$__cuda_sm3x_div_rn_noftz_f32_slowpath
        .type           $__internal_2_$__cuda_sm3x_div_rn_noftz_f32_slowpath,@function
        .size           $__internal_2_$__cuda_sm3x_div_rn_noftz_f32_slowpath,(.L_x_217 - $__internal_2_$__cuda_sm3x_div_rn_noftz_f32_slowpath)
$__internal_2_$__cuda_sm3x_div_rn_noftz_f32_slowpath:
        /* <DEDUP_REMOVED lines=29> */
[----:B------:R-:W-:Y:S01]  /*13c0*/  @P0 IMAD.MOV.U32 R9, RZ, RZ, RZ ;  /* 0x000000ffff090224 */ /* 0x000fe200078e00ff */
[----:B------:R-:W-:Y:S01]  /*13d0*/  @!P0 MOV R9, 0xffffffc0 ;  /* 0xffffffc000098802 */ /* 0x000fe20000000f00 */
[----:B------:R-:W-:Y:S01]  /*13e0*/  @!P0 FFMA R0, R0, 1.84467440737095516160e+19, RZ ;  /* 0x5f80000000008823 */ /* 0x000fe200000000ff */
[----:B------:R-:W-:-:S03]  /*13f0*/  @!P1 FFMA R3, R3, 1.84467440737095516160e+19, RZ ;  /* 0x5f80000003039823 */ /* 0x000fc600000000ff */
[----:B------:R-:W-:-:S07]  /*1400*/  @!P1 VIADD R9, R9, 0x40 ;  /* 0x0000004009099836 */ /* 0x000fce0000000000 */
.L_x_40:
        /* <DEDUP_REMOVED lines=51> */
.L_x_47:
[----:B------:R-:W-:-:S04]  /*1740*/  LOP3.LUT R0, R0, 0x80000000, RZ, 0xc0, !PT ;  /* 0x8000000000007812 */ /* 0x000fc800078ec0ff */
[----:B------:R-:W-:Y:S01]  /*1750*/  LOP3.LUT R0, R0, 0x7f800000, RZ, 0xfc, !PT ;  /* 0x7f80000000007812 */ /* 0x000fe200078efcff */
[----:B------:R-:W-:Y:S06]  /*1760*/  BRA `(.L_x_48) ;  /* 0x0000000000047947 */ /* 0x000fec0003800000 */
.L_x_46:
[----:B------:R-:W-:-:S07]  /*1770*/  IMAD R0, R12, 0x800000, R0 ;  /* 0x008000000c007824 */ /* 0x000fce00078e0200 */
.L_x_48:
[----:B------:R-:W-:Y:S05]  /*1780*/  BSYNC.RECONVERGENT B2 ;  /* 0x0000000000027941 */ /* 0x000fea0003800200 */
.L_x_45:
[----:B------:R-:W-:Y:S05]  /*1790*/  BRA `(.L_x_49) ;  /* 0x0000000000207947 */ /* 0x000fea0003800000 */
.L_x_44:
[----:B------:R-:W-:-:S04]  /*17a0*/  LOP3.LUT R0, R3, 0x80000000, R0, 0x48, !PT ;  /* 0x8000000003007812 */ /* 0x000fc800078e4800 */
[----:B------:R-:W-:Y:S01]  /*17b0*/  LOP3.LUT R0, R0, 0x7f800000, RZ, 0xfc, !PT ;  /* 0x7f80000000007812 */ /* 0x000fe200078efcff */
[----:B------:R-:W-:Y:S06]  /*17c0*/  BRA `(.L_x_49) ;  /* 0x0000000000147947 */ /* 0x000fec0003800000 */
.L_x_43:
[----:B------:R-:W-:Y:S01]  /*17d0*/  LOP3.LUT R0, R3, 0x80000000, R0, 0x48, !PT ;  /* 0x8000000003007812 */ /* 0x000fe200078e4800 */
[----:B------:R-:W-:Y:S06]  /*17e0*/  BRA `(.L_x_49) ;  /* 0x00000000000c7947 */ /* 0x000fec0003800000 */
.L_x_42:
[----:B------:R-:W0:Y:S01]  /*17f0*/  MUFU.RSQ R0, -QNAN ;  /* 0xffc0000000007908 */ /* 0x000e220000001400 */
[----:B------:R-:W-:Y:S05]  /*1800*/  BRA `(.L_x_49) ;  /* 0x0000000000047947 */ /* 0x000fea0003800000 */
.L_x_41:
[----:B------:R-:W-:-:S07]  /*1810*/  FADD.FTZ R0, R0, R3 ;  /* 0x0000000300007221 */ /* 0x000fce0000010000 */
.L_x_49:
[----:B------:R-:W-:Y:S05]  /*1820*/  BSYNC.RECONVERGENT B1 ;  /* 0x0000000000017941 */ /* 0x000fea0003800200 */
.L_x_39:
[----:B------:R-:W-:-:S04]  /*1830*/  IMAD.MOV.U32 R11, RZ, RZ, 0x0 ;  /* 0x00000000ff0b7424 */ /* 0x000fc800078e00ff */
[----:B0-----:R-:W-:Y:S05]  /*1840*/  RET.REL.NODEC R10 `(_Z19convertToRGBaKernelyyii) ;  /* 0xffffffe40aec7950 */ /* 0x001fea0003c3ffff */
.L_x_50:
        /* <DEDUP_REMOVED lines=11> */
.L_x_217:


//--------------------- .text._Z13prewittKernelyyii --------------------------
	.section	.text._Z13prewittKernelyyii,"ax",@progbits
	.align	128
        .global         _Z13prewittKernelyyii
        .type           _Z13prewittKernelyyii,@function
        .size           _Z13prewittKernelyyii,(.L_x_219 - _Z13prewittKernelyyii)
        .other          _Z13prewittKernelyyii,@"STO_CUDA_ENTRY STV_DEFAULT"
_Z13prewittKernelyyii:
.text._Z13prewittKernelyyii:
        /* <DEDUP_REMOVED lines=15> */
[----:B------:R-:W-:Y:S02]  /*00f0*/  IADD3 R0, PT, PT, R4, -0x1, RZ ;  /* 0xffffffff04007810 */ /* 0x000fe40007ffe0ff */
[----:B------:R-:W0:Y:S01]  /*0100*/  MUFU.RCP R2, R9 ;  /* 0x0000000900027308 */ /* 0x000e220000001000 */
[----:B------:R-:W-:Y:S02]  /*0110*/  I2FP.F32.S32 R11, UR7 ;  /* 0x00000007000b7c45 */ /* 0x000fe40008201400 */
[----:B------:R-:W-:-:S05]  /*0120*/  I2FP.F32.U32 R0, R0 ;  /* 0x0000000000007245 */ /* 0x000fca0000201000 */
[----:B------:R-:W1:Y:S01]  /*0130*/  FCHK P0, R0, R9 ;  /* 0x0000000900007302 */ /* 0x000e620000000000 */
[----:B0-----:R-:W-:-:S04]  /*0140*/  FFMA R3, -R9, R2, 1 ;  /* 0x3f80000009037423 */ /* 0x001fc80000000102 */
[----:B------:R-:W-:-:S04]  /*0150*/  FFMA R3, R2, R3, R2 ;  /* 0x0000000302037223 */ /* 0x000fc80000000002 */
[----:B------:R-:W-:-:S04]  /*0160*/  FFMA R6, R0, R3, RZ ;  /* 0x0000000300067223 */ /* 0x000fc800000000ff */
[----:B------:R-:W-:-:S04]  /*0170*/  FFMA R2, -R9, R6, R0 ;  /* 0x0000000609027223 */ /* 0x000fc80000000100 */
[----:B------:R-:W-:Y:S01]  /*0180*/  FFMA R6, R3, R2, R6 ;  /* 0x0000000203067223 */ /* 0x000fe20000000006 */
[----:B-1----:R-:W-:Y:S06]  /*0190*/  @!P0 BRA `(.L_x_52) ;  /* 0x0000000000108947 */ /* 0x002fec0003800000 */
[----:B------:R-:W-:Y:S02]  /*01a0*/  MOV R3, R9 ;  /* 0x0000000900037202 */ /* 0x000fe40000000f00 */
[----:B------:R-:W-:-:S07]  /*01b0*/  MOV R14, 0x1d0 ;  /* 0x000001d0000e7802 */ /* 0x000fce0000000f00 */
[----:B------:R-:W-:Y:S05]  /*01c0*/  CALL.REL.NOINC `($__internal_4_$__cuda_sm3x_div_rn_noftz_f32_slowpath) ;  /* 0x00000018000c7944 */ /* 0x000fea0003c00000 */
[----:B------:R-:W-:-:S07]  /*01d0*/  MOV R6, R0 ;  /* 0x0000000000067202 */ /* 0x000fce0000000f00 */
.L_x_52:
[----:B------:R-:W-:Y:S05]  /*01e0*/  BSYNC.RECONVERGENT B0 ;  /* 0x0000000000007941 */ /* 0x000fea0003800200 */
.L_x_51:
[----:B------:R-:W0:Y:S01]  /*01f0*/  MUFU.RCP R2, R11 ;  /* 0x0000000b00027308 */ /* 0x000e220000001000 */
[----:B------:R-:W-:Y:S01]  /*0200*/  IADD3 R0, PT, PT, R5, -0x1, RZ ;  /* 0xffffffff05007810 */ /* 0x000fe20007ffe0ff */
[----:B------:R-:W1:Y:S01]  /*0210*/  LDCU.64 UR6, c[0x0][0x358] ;  /* 0x00006b00ff0677ac */ /* 0x000e620008000a00 */
[----:B------:R-:W-:Y:S02]  /*0220*/  BSSY.RECONVERGENT B0, `(.L_x_53) ;  /* 0x000000d000007945 */ /* 0x000fe40003800200 */
[----:B------:R-:W-:-:S04]  /*0230*/  I2FP.F32.U32 R0, R0 ;  /* 0x0000000000007245 */ /* 0x000fc80000201000 */
[----:B------:R-:W2:Y:S01]  /*0240*/  FCHK P0, R0, R11 ;  /* 0x0000000b00007302 */ /* 0x000ea20000000000 */
[----:B0-----:R-:W-:-:S04]  /*0250*/  FFMA R3, -R11, R2, 1 ;  /* 0x3f8000000b037423 */ /* 0x001fc80000000102 */
[----:B------:R-:W-:-:S04]  /*0260*/  FFMA R3, R2, R3, R2 ;  /* 0x0000000302037223 */ /* 0x000fc80000000002 */
[----:B------:R-:W-:-:S04]  /*0270*/  FFMA R2, R0, R3, RZ ;  /* 0x0000000300027223 */ /* 0x000fc800000000ff */
[----:B------:R-:W-:-:S04]  /*0280*/  FFMA R7, -R11, R2, R0 ;  /* 0x000000020b077223 */ /* 0x000fc80000000100 */
[----:B------:R-:W-:Y:S01]  /*0290*/  FFMA R7, R3, R7, R2 ;  /* 0x0000000703077223 */ /* 0x000fe20000000002 */
[----:B-12---:R-:W-:Y:S06]  /*02a0*/  @!P0 BRA `(.L_x_54) ;  /* 0x0000000000108947 */ /* 0x006fec0003800000 */
[----:B------:R-:W-:Y:S02]  /*02b0*/  MOV R3, R11 ;  /* 0x0000000b00037202 */ /* 0x000fe40000000f00 */
[----:B------:R-:W-:-:S07]  /*02c0*/  MOV R14, 0x2e0 ;  /* 0x000002e0000e7802 */ /* 0x000fce0000000f00 */
[----:B------:R-:W-:Y:S05]  /*02d0*/  CALL.REL.NOINC `($__internal_4_$__cuda_sm3x_div_rn_noftz_f32_slowpath) ;  /* 0x0000001400c87944 */ /* 0x000fea0003c00000 */
[----:B------:R-:W-:-:S07]  /*02e0*/  MOV R7, R0 ;  /* 0x0000000000077202 */ /* 0x000fce0000000f00 */
.L_x_54:
[----:B------:R-:W-:Y:S05]  /*02f0*/  BSYNC.RECONVERGENT B0 ;  /* 0x0000000000007941 */ /* 0x000fea0003800200 */
.L_x_53:
[----:B------:R-:W0:Y:S01]  /*0300*/  LDCU UR4, c[0x0][0x380] ;  /* 0x00007000ff0477ac */ /* 0x000e220008000800 */
[----:B------:R-:W-:Y:S01]  /*0310*/  HFMA2 R0, -RZ, RZ, -3, 0 ;  /* 0xc2000000ff007431 */ /* 0x000fe200000001ff */
[----:B------:R-:W-:-:S05]  /*0320*/  UMOV UR5, URZ ;  /* 0x000000ff00057c82 */ /* 0x000fca0008000000 */
[----:B0-----:R-:W5:Y:S01]  /*0330*/  TEX.LL RZ, R0, R6, R0, UR4, 2D, 0x1 ;  /* 0x28ff040006007f60 */ /* 0x001f6200089e01ff */
[----:B------:R-:W0:Y:S08]  /*0340*/  LDC.64 R12, c[0x4][0x30] ;  /* 0x01000c00ff0c7b82 */ /* 0x000e300000000a00 */
[----:B------:R-:W1:Y:S01]  /*0350*/  LDC.64 R18, c[0x4][0x38] ;  /* 0x01000e00ff127b82 */ /* 0x000e620000000a00 */
[----:B0-----:R-:W2:Y:S04]  /*0360*/  LDG.E R13, desc[UR6][R12.64] ;  /* 0x000000060c0d7981 */ /* 0x001ea8000c1e1900 */
[----:B-1----:R-:W3:Y:S01]  /*0370*/  LDG.E R3, desc[UR6][R18.64] ;  /* 0x0000000612037981 */ /* 0x002ee2000c1e1900 */
[----:B------:R-:W0:Y:S01]  /*0380*/  MUFU.RCP R2, R9 ;  /* 0x0000000900027308 */ /* 0x000e220000001000 */
[----:B------:R-:W-:Y:S01]  /*0390*/  I2FP.F32.U32 R8, R4 ;  /* 0x0000000400087245 */ /* 0x000fe20000201000 */
[----:B------:R-:W-:Y:S06]  /*03a0*/  BSSY.RECONVERGENT B0, `(.L_x_55) ;  /* 0x000000f000007945 */ /* 0x000fec0003800200 */
[----:B------:R-:W1:Y:S01]  /*03b0*/  FCHK P0, R8, R9 ;  /* 0x0000000908007302 */ /* 0x000e620000000000 */
[----:B0-----:R-:W-:-:S04]  /*03c0*/  FFMA R15, -R9, R2, 1 ;  /* 0x3f800000090f7423 */ /* 0x001fc80000000102 */
[----:B------:R-:W-:-:S04]  /*03d0*/  FFMA R2, R2, R15, R2 ;  /* 0x0000000f02027223 */ /* 0x000fc80000000002 */
[----:B------:R-:W-:-:S04]  /*03e0*/  FFMA R15, R2, R8, RZ ;  /* 0x00000008020f7223 */ /* 0x000fc800000000ff */
[----:B------:R-:W-:-:S04]  /*03f0*/  FFMA R10, -R9, R15, R8 ;  /* 0x0000000f090a7223 */ /* 0x000fc80000000108 */
[----:B------:R-:W-:Y:S01]  /*0400*/  FFMA R2, R2, R10, R15 ;  /* 0x0000000a02027223 */ /* 0x000fe2000000000f */
[C---:B--2--5:R-:W-:Y:S01]  /*0410*/  FFMA R15, R0.reuse, R13, RZ ;  /* 0x0000000d000f7223 */ /* 0x064fe200000000ff */
[----:B---3--:R-:W-:Y:S01]  /*0420*/  FFMA R17, R0, R3, RZ ;  /* 0x0000000300117223 */ /* 0x008fe200000000ff */
[----:B-1----:R-:W-:Y:S06]  /*0430*/  @!P0 BRA `(.L_x_56) ;  /* 0x0000000000148947 */ /* 0x002fec0003800000 */
[----:B------:R-:W-:Y:S02]  /*0440*/  MOV R0, R8 ;  /* 0x0000000800007202 */ /* 0x000fe40000000f00 */
[----:B------:R-:W-:Y:S02]  /*0450*/  MOV R3, R9 ;  /* 0x0000000900037202 */ /* 0x000fe40000000f00 */
[----:B------:R-:W-:-:S07]  /*0460*/  MOV R14, 0x480 ;  /* 0x00000480000e7802 */ /* 0x000fce0000000f00 */
[----:B------:R-:W-:Y:S05]  /*0470*/  CALL.REL.NOINC `($__internal_4_$__cuda_sm3x_div_rn_noftz_f32_slowpath) ;  /* 0x0000001400607944 */ /* 0x000fea0003c00000 */
[----:B------:R-:W-:-:S07]  /*0480*/  MOV R2, R0 ;  /* 0x0000000000027202 */ /* 0x000fce0000000f00 */
.L_x_56:
[----:B------:R-:W-:Y:S05]  /*0490*/  BSYNC.RECONVERGENT B0 ;  /* 0x0000000000007941 */ /* 0x000fea0003800200 */
.L_x_55:
[----:B------:R-:W0:Y:S01]  /*04a0*/  LDCU UR4, c[0x0][0x380] ;  /* 0x00007000ff0477ac */ /* 0x000e220008000800 */
[----:B------:R-:W-:Y:S01]  /*04b0*/  HFMA2 R10, -RZ, RZ, -3, 0 ;  /* 0xc2000000ff0a7431 */ /* 0x000fe200000001ff */
[----:B------:R-:W-:Y:S01]  /*04c0*/  MOV R3, R7 ;  /* 0x0000000700037202 */ /* 0x000fe20000000f00 */
[----:B------:R-:W-:-:S04]  /*04d0*/  UMOV UR5, URZ ;  /* 0x000000ff00057c82 */ /* 0x000fc80008000000 */
[----:B0-----:R-:W5:Y:S01]  /*04e0*/  TEX.LL RZ, R10, R2, R10, UR4, 2D, 0x1 ;  /* 0x28ff040a020a7f60 */ /* 0x001f6200089e01ff */
[----:B------:R-:W0:Y:S08]  /*04f0*/  LDC.64 R12, c[0x4][0x30] ;  /* 0x01000c00ff0c7b82 */ /* 0x000e300000000a00 */
[----:B------:R-:W1:Y:S01]  /*0500*/  LDC.64 R18, c[0x4][0x38] ;  /* 0x01000e00ff127b82 */ /* 0x000e620000000a00 */
[----:B0-----:R-:W2:Y:S04]  /*0510*/  LDG.E R12, desc[UR6][R12.64+0x4] ;  /* 0x000004060c0c7981 */ /* 0x001ea8000c1e1900 */
[----:B-1----:R-:W3:Y:S01]  /*0520*/  LDG.E R18, desc[UR6][R18.64+0x4] ;  /* 0x0000040612127981 */ /* 0x002ee2000c1e1900 */
[----:B------:R-:W0:Y:S01]  /*0530*/  MUFU.RCP R8, R9 ;  /* 0x0000000900087308 */ /* 0x000e220000001000 */
[----:B------:R-:W-:Y:S01]  /*0540*/  IADD3 R0, PT, PT, R4, 0x1, RZ ;  /* 0x0000000104007810 */ /* 0x000fe20007ffe0ff */
[----:B------:R-:W-:Y:S03]  /*0550*/  BSSY.RECONVERGENT B0, `(.L_x_57) ;  /* 0x0000010000007945 */ /* 0x000fe60003800200 */
[----:B------:R-:W-:-:S04]  /*0560*/  I2FP.F32.U32 R14, R0 ;  /* 0x00000000000e7245 */ /* 0x000fc80000201000 */
[----:B------:R-:W1:Y:S01]  /*0570*/  FCHK P0, R14, R9 ;  /* 0x000000090e007302 */ /* 0x000e620000000000 */
[----:B0-----:R-:W-:-:S04]  /*0580*/  FFMA R21, -R9, R8, 1 ;  /* 0x3f80000009157423 */ /* 0x001fc80000000108 */
[----:B------:R-:W-:-:S04]  /*0590*/  FFMA R0, R8, R21, R8 ;  /* 0x0000001508007223 */ /* 0x000fc80000000008 */
[----:B------:R-:W-:-:S04]  /*05a0*/  FFMA R21, R0, R14, RZ ;  /* 0x0000000e00157223 */ /* 0x000fc800000000ff */
[----:B------:R-:W-:-:S04]  /*05b0*/  FFMA R8, -R9, R21, R14 ;  /* 0x0000001509087223 */ /* 0x000fc8000000010e */
[----:B------:R-:W-:Y:S01]  /*05c0*/  FFMA R8, R0, R8, R21 ;  /* 0x0000000800087223 */ /* 0x000fe20000000015 */
[C---:B--2--5:R-:W-:Y:S01]  /*05d0*/  FFMA R16, R10.reuse, R12, R15 ;  /* 0x0000000c0a107223 */ /* 0x064fe2000000000f */
[----:B---3--:R-:W-:Y:S01]  /*05e0*/  FFMA R15, R10, R18, R17 ;  /* 0x000000120a0f7223 */ /* 0x008fe20000000011 */
[----:B-1----:R-:W-:Y:S06]  /*05f0*/  @!P0 BRA `(.L_x_58) ;  /* 0x0000000000148947 */ /* 0x002fec0003800000 */
[----:B------:R-:W-:Y:S02]  /*0600*/  MOV R0, R14 ;  /* 0x0000000e00007202 */ /* 0x000fe40000000f00 */
[----:B------:R-:W-:Y:S02]  /*0610*/  MOV R3, R9 ;  /* 0x0000000900037202 */ /* 0x000fe40000000f00 */
[----:B------:R-:W-:-:S07]  /*0620*/  MOV R14, 0x640 ;  /* 0x00000640000e7802 */ /* 0x000fce0000000f00 */
[----:B------:R-:W-:Y:S05]  /*0630*/  CALL.REL.NOINC `($__internal_4_$__cuda_sm3x_div_rn_noftz_f32_slowpath) ;  /* 0x0000001000f07944 */ /* 0x000fea0003c00000 */
[----:B------:R-:W-:-:S07]  /*0640*/  IMAD.MOV.U32 R8, RZ, RZ, R0 ;  /* 0x000000ffff087224 */ /* 0x000fce00078e0000 */
.L_x_58:
[----:B------:R-:W-:Y:S05]  /*0650*/  BSYNC.RECONVERGENT B0 ;  /* 0x0000000000007941 */ /* 0x000fea0003800200 */
.L_x_57:
[----:B------:R-:W0:Y:S01]  /*0660*/  LDCU UR4, c[0x0][0x380] ;  /* 0x00007000ff0477ac */ /* 0x000e220008000800 */
[----:B------:R-:W-:Y:S01]  /*0670*/  HFMA2 R3, -RZ, RZ, -3, 0 ;  /* 0xc2000000ff037431 */ /* 0x000fe200000001ff */
[----:B------:R-:W-:Y:S01]  /*0680*/  MOV R9, R7 ;  /* 0x0000000700097202 */ /* 0x000fe20000000f00 */
        /* <DEDUP_REMOVED lines=22> */
[----:B------:R-:W-:-:S07]  /*07f0*/  MOV R17, R0 ;  /* 0x0000000000117202 */ /* 0x000fce0000000f00 */
.L_x_60:
[----:B------:R-:W-:Y:S05]  /*0800*/  BSYNC.RECONVERGENT B0 ;  /* 0x0000000000007941 */ /* 0x000fea0003800200 */
.L_x_59:
[----:B------:R-:W0:Y:S01]  /*0810*/  LDCU UR4, c[0x0][0x380] ;  /* 0x00007000ff0477ac */ /* 0x000e220008000800 */
[----:B------:R-:W-:Y:S01]  /*0820*/  HFMA2 R0, -RZ, RZ, -3, 0 ;  /* 0xc2000000ff007431 */ /* 0x000fe200000001ff */
[----:B------:R-:W-:Y:S02]  /*0830*/  MOV R16, R6 ;  /* 0x0000000600107202 */ /* 0x000fe40000000f00 */
[----:B------:R-:W-:Y:S01]  /*0840*/  MOV R28, R2 ;  /* 0x00000002001c7202 */ /* 0x000fe20000000f00 */
[----:B------:R-:W-:Y:S01]  /*0850*/  UMOV UR5, URZ ;  /* 0x000000ff00057c82 */ /* 0x000fe20008000000 */
[-C--:B------:R-:W-:Y:S02]  /*0860*/  MOV R29, R17.reuse ;  /* 0x00000011001d7202 */ /* 0x080fe40000000f00 */
[----:B------:R-:W-:Y:S02]  /*0870*/  MOV R25, R17 ;  /* 0x0000001100197202 */ /* 0x000fe40000000f00 */
[----:B------:R-:W-:Y:S01]  /*0880*/  MOV R24, R8 ;  /* 0x0000000800187202 */ /* 0x000fe20000000f00 */
[----:B0-----:R-:W5:Y:S01]  /*0890*/  TEX.LL RZ, R22, R16, R0, UR4, 2D, 0x1 ;  /* 0x28ff040010167f60 */ /* 0x001f6200089e01ff */
[----:B------:R-:W5:Y:S02]  /*08a0*/  TEX.LL RZ, R10, R28, R0, UR4, 2D, 0x1 ;  /* 0x28ff04001c0a7f60 */ /* 0x000f6400089e01ff */
[----:B------:R0:W5:Y:S01]  /*08b0*/  TEX.LL RZ, R3, R24, R0, UR4, 2D, 0x1 ;  /* 0x28ff040018037f60 */ /* 0x00016200089e01ff */
[----:B------:R-:W1:Y:S08]  /*08c0*/  LDC.64 R14, c[0x4][0x30] ;  /* 0x01000c00ff0e7b82 */ /* 0x000e700000000a00 */
[----:B------:R-:W0:Y:S01]  /*08d0*/  LDC.64 R12, c[0x4][0x38] ;  /* 0x01000e00ff0c7b82 */ /* 0x000e220000000a00 */
[----:B-1----:R-:W2:Y:S04]  /*08e0*/  LDG.E R23, desc[UR6][R14.64+0xc] ;  /* 0x00000c060e177981 */ /* 0x002ea8000c1e1900 */
[----:B------:R-:W3:Y:S04]  /*08f0*/  LDG.E R21, desc[UR6][R14.64+0x10] ;  /* 0x000010060e157981 */ /* 0x000ee8000c1e1900 */
[----:B0-----:R-:W4:Y:S04]  /*0900*/  LDG.E R24, desc[UR6][R12.64+0xc] ;  /* 0x00000c060c187981 */ /* 0x001f28000c1e1900 */
[----:B------:R-:W4:Y:S04]  /*0910*/  LDG.E R19, desc[UR6][R12.64+0x10] ;  /* 0x000010060c137981 */ /* 0x000f28000c1e1900 */
[----:B------:R0:W4:Y:S04]  /*0920*/  LDG.E R18, desc[UR6][R14.64+0x14] ;  /* 0x000014060e127981 */ /* 0x000128000c1e1900 */
[----:B------:R1:W4:Y:S01]  /*0930*/  LDG.E R20, desc[UR6][R12.64+0x14] ;  /* 0x000014060c147981 */ /* 0x000322000c1e1900 */
[----:B------:R-:W0:Y:S01]  /*0940*/  MUFU.RCP R26, R11 ;  /* 0x0000000b001a7308 */ /* 0x000e220000001000 */
[----:B------:R-:W-:-:S04]  /*0950*/  IADD3 R16, PT, PT, R5, 0x1, RZ ;  /* 0x0000000105107810 */ /* 0x000fc80007ffe0ff */
[----:B------:R-:W-:-:S04]  /*0960*/  I2FP.F32.U32 R16, R16 ;  /* 0x0000001000107245 */ /* 0x000fc80000201000 */
[----:B------:R-:W4:Y:S01]  /*0970*/  FCHK P0, R16, R11 ;  /* 0x0000000b10007302 */ /* 0x000f220000000000 */
[----:B0-----:R-:W-:-:S04]  /*0980*/  FFMA R17, -R11, R26, 1 ;  /* 0x3f8000000b117423 */ /* 0x001fc8000000011a */
[----:B------:R-:W-:-:S04]  /*0990*/  FFMA R0, R26, R17, R26 ;  /* 0x000000111a007223 */ /* 0x000fc8000000001a */
[----:B------:R-:W-:Y:S01]  /*09a0*/  FFMA R17, R0, R16, RZ ;  /* 0x0000001000117223 */ /* 0x000fe200000000ff */
[----:B------:R-:W-:Y:S03]  /*09b0*/  BSSY.RECONVERGENT B0, `(.L_x_61) ;  /* 0x0000010000007945 */ /* 0x000fe60003800200 */
[----:B------:R-:W-:-:S04]  /*09c0*/  FFMA R14, -R11, R17, R16 ;  /* 0x000000110b0e7223 */ /* 0x000fc80000000110 */
[----:B-1----:R-:W-:Y:S01]  /*09d0*/  FFMA R13, R0, R14, R17 ;  /* 0x0000000e000d7223 */ /* 0x002fe20000000011 */
[----:B------:R-:W-:-:S04]  /*09e0*/  DEPBAR.LE SB5, 0x1 ;  /* 0x0000d0400000791a */ /* 0x000fc80000000000 */
[----:B--2---:R-:W-:-:S04]  /*09f0*/  FFMA R7, R22, R23, R7 ;  /* 0x0000001716077223 */ /* 0x004fc80000000007 */
[----:B---3--:R-:W-:Y:S01]  /*0a00*/  FFMA R12, R10, R21, R7 ;  /* 0x000000150a0c7223 */ /* 0x008fe20000000007 */
[----:B----4-:R-:W-:-:S04]  /*0a10*/  FFMA R24, R22, R24, R9 ;  /* 0x0000001816187223 */ /* 0x010fc80000000009 */
[----:B------:R-:W-:Y:S01]  /*0a20*/  FFMA R9, R10, R19, R24 ;  /* 0x000000130a097223 */ /* 0x000fe20000000018 */
[----:B-----5:R-:W-:-:S03]  /*0a30*/  FFMA R7, R3, R18, R12 ;  /* 0x0000001203077223 */ /* 0x020fc6000000000c */
[----:B------:R-:W-:Y:S01]  /*0a40*/  FFMA R9, R3, R20, R9 ;  /* 0x0000001403097223 */ /* 0x000fe20000000009 */
[----:B------:R-:W-:Y:S06]  /*0a50*/  @!P0 BRA `(.L_x_62) ;  /* 0x0000000000148947 */ /* 0x000fec0003800000 */
[----:B------:R-:W-:Y:S01]  /*0a60*/  IMAD.MOV.U32 R0, RZ, RZ, R16 ;  /* 0x000000ffff007224 */ /* 0x000fe200078e0010 */
[----:B------:R-:W-:Y:S02]  /*0a70*/  MOV R3, R11 ;  /* 0x0000000b00037202 */ /* 0x000fe40000000f00 */
[----:B------:R-:W-:-:S07]  /*0a80*/  MOV R14, 0xaa0 ;  /* 0x00000aa0000e7802 */ /* 0x000fce0000000f00 */
[----:B------:R-:W-:Y:S05]  /*0a90*/  CALL.REL.NOINC `($__internal_4_$__cuda_sm3x_div_rn_noftz_f32_slowpath) ;  /* 0x0000000c00d87944 */ /* 0x000fea0003c00000 */
[----:B------:R-:W-:-:S07]  /*0aa0*/  MOV R13, R0 ;  /* 0x00000000000d7202 */ /* 0x000fce0000000f00 */
.L_x_62:
[----:B------:R-:W-:Y:S05]  /*0ab0*/  BSYNC.RECONVERGENT B0 ;  /* 0x0000000000007941 */ /* 0x000fea0003800200 */
.L_x_61:
[----:B------:R-:W0:Y:S01]  /*0ac0*/  LDCU UR4, c[0x0][0x380] ;  /* 0x00007000ff0477ac */ /* 0x000e220008000800 */
[----:B------:R-:W-:Y:S01]  /*0ad0*/  MOV R12, R6 ;  /* 0x00000006000c7202 */ /* 0x000fe20000000f00 */
[----:B------:R-:W-:Y:S01]  /*0ae0*/  HFMA2 R16, -RZ, RZ, -3, 0 ;  /* 0xc2000000ff107431 */ /* 0x000fe200000001ff */
[-C--:B------:R-:W-:Y:S01]  /*0af0*/  MOV R19, R13.reuse ;  /* 0x0000000d00137202 */ /* 0x080fe20000000f00 */
[----:B------:R-:W-:Y:S01]  /*0b00*/  UMOV UR5, URZ ;  /* 0x000000ff00057c82 */ /* 0x000fe20008000000 */
[----:B------:R-:W-:Y:S02]  /*0b10*/  MOV R22, R2 ;  /* 0x0000000200167202 */ /* 0x000fe40000000f00 */
[----:B------:R-:W-:Y:S02]  /*0b20*/  MOV R23, R13 ;  /* 0x0000000d00177202 */ /* 0x000fe40000000f00 */
[----:B------:R-:W-:Y:S01]  /*0b30*/  MOV R18, R8 ;  /* 0x0000000800127202 */ /* 0x000fe20000000f00 */
[----:B0-----:R-:W5:Y:S01]  /*0b40*/  TEX.LL RZ, R12, R12, R16, UR4, 2D, 0x1 ;  /* 0x28ff04100c0c7f60 */ /* 0x001f6200089e01ff */
[----:B------:R-:W5:Y:S02]  /*0b50*/  TEX.LL RZ, R3, R22, R16, UR4, 2D, 0x1 ;  /* 0x28ff041016037f60 */ /* 0x000f6400089e01ff */
[----:B------:R-:W5:Y:S01]  /*0b60*/  TEX.LL RZ, R19, R18, R16, UR4, 2D, 0x1 ;  /* 0x28ff041012137f60 */ /* 0x000f6200089e01ff */
[----:B------:R-:W0:Y:S08]  /*0b70*/  LDC.64 R10, c[0x4][0x30] ;  /* 0x01000c00ff0a7b82 */ /* 0x000e300000000a00 */
[----:B------:R-:W1:Y:S01]  /*0b80*/  LDC.64 R14, c[0x4][0x38] ;  /* 0x01000e00ff0e7b82 */ /* 0x000e620000000a00 */
[----:B0-----:R-:W2:Y:S04]  /*0b90*/  LDG.E R0, desc[UR6][R10.64+0x18] ;  /* 0x000018060a007981 */ /* 0x001ea8000c1e1900 */
[----:B------:R-:W3:Y:S04]  /*0ba0*/  LDG.E R6, desc[UR6][R10.64+0x1c] ;  /* 0x00001c060a067981 */ /* 0x000ee8000c1e1900 */
[----:B-1----:R-:W4:Y:S04]  /*0bb0*/  LDG.E R2, desc[UR6][R14.64+0x18] ;  /* 0x000018060e027981 */ /* 0x002f28000c1e1900 */
[----:B------:R-:W4:Y:S04]  /*0bc0*/  LDG.E R17, desc[UR6][R14.64+0x1c] ;  /* 0x00001c060e117981 */ /* 0x000f28000c1e1900 */
[----:B------:R-:W4:Y:S04]  /*0bd0*/  LDG.E R8, desc[UR6][R10.64+0x20] ;  /* 0x000020060a087981 */ /* 0x000f28000c1e1900 */
[----:B------:R-:W4:Y:S01]  /*0be0*/  LDG.E R21, desc[UR6][R14.64+0x20] ;  /* 0x000020060e157981 */ /* 0x000f22000c1e1900 */
[----:B------:R-:W-:Y:S01]  /*0bf0*/  BSSY.RECONVERGENT B0, `(.L_x_63) ;  /* 0x000004e000007945 */ /* 0x000fe20003800200 */
[----:B------:R-:W-:-:S04]  /*0c00*/  DEPBAR.LE SB5, 0x1 ;  /* 0x0000d0400000791a */ /* 0x000fc80000000000 */
[----:B--2---:R-:W-:-:S04]  /*0c10*/  FFMA R0, R12, R0, R7 ;  /* 0x000000000c007223 */ /* 0x004fc80000000007 */
[----:B---3--:R-:W-:Y:S01]  /*0c20*/  FFMA R0, R3, R6, R0 ;  /* 0x0000000603007223 */ /* 0x008fe20000000000 */
[----:B----4-:R-:W-:-:S04]  /*0c30*/  FFMA R2, R12, R2, R9 ;  /* 0x000000020c027223 */ /* 0x010fc80000000009 */
[----:B------:R-:W-:Y:S01]  /*0c40*/  FFMA R2, R3, R17, R2 ;  /* 0x0000001103027223 */ /* 0x000fe20000000002 */
[----:B-----5:R-:W-:-:S05]  /*0c50*/  FFMA R3, R19, R8, R0 ;  /* 0x0000000813037223 */ /* 0x020fca0000000000 */
[----:B------:R-:W-:Y:S01]  /*0c60*/  FSETP.NEU.AND P0, PT, R3, 1, PT ;  /* 0x3f8000000300780b */ /* 0x000fe20003f0d000 */
[----:B------:R-:W-:Y:S01]  /*0c70*/  FFMA R0, R19, R21, R2 ;  /* 0x0000001513007223 */ /* 0x000fe20000000002 */
[----:B------:R-:W-:Y:S01]  /*0c80*/  HFMA2 R2, -RZ, RZ, 1.875, 0 ;  /* 0x3f800000ff027431 */ /* 0x000fe200000001ff */
[----:B------:R-:W-:-:S03]  /*0c90*/  MOV R7, 0x3f800000 ;  /* 0x3f80000000077802 */ /* 0x000fc60000000f00 */
[----:B------:R-:W-:-:S07]  /*0ca0*/  FSETP.NEU.AND P1, PT, R0, 1, PT ;  /* 0x3f8000000000780b */ /* 0x000fce0003f2d000 */
[----:B------:R-:W-:Y:S06]  /*0cb0*/  @!P0 BRA `(.L_x_64) ;  /* 0x0000000400048947 */ /* 0x000fec0003800000 */
[----:B------:R-:W-:-:S13]  /*0cc0*/  FSETP.NAN.AND P0, PT, |R3|, |R3|, PT ;  /* 0x400000030300720b */ /* 0x000fda0003f08200 */
[----:B------:R-:W-:Y:S01]  /*0cd0*/  @P0 FADD R7, R3, 2 ;  /* 0x4000000003070421 */ /* 0x000fe20000000000 */
[----:B------:R-:W-:Y:S06]  /*0ce0*/  @P0 BRA `(.L_x_64) ;  /* 0x0000000000f80947 */ /* 0x000fec0003800000 */
[C---:B------:R-:W-:Y:S01]  /*0cf0*/  FMUL R6, |R3|.reuse, 16777216 ;  /* 0x4b80000003067820 */ /* 0x040fe20000400200 */
[----:B------:R-:W-:Y:S01]  /*0d00*/  FSETP.GEU.AND P0, PT, |R3|, 1.175494350822287508e-38, PT ;  /* 0x008000000300780b */ /* 0x000fe20003f0e200 */
[----:B------:R-:W-:-:S03]  /*0d10*/  IMAD.MOV.U32 R14, RZ, RZ, 0x3a2c32e4 ;  /* 0x3a2c32e4ff0e7424 */ /* 0x000fc600078e00ff */
[----:B------:R-:W-:-:S04]  /*0d20*/  FSEL R6, R6, |R3|, !P0 ;  /* 0x4000000306067208 */ /* 0x000fc80004000000 */
[----:B------:R-:W-:-:S04]  /*0d30*/  IADD3 R7, PT, PT, R6, -0x3f3504f3, RZ ;  /* 0xc0cafb0d06077810 */ /* 0x000fc80007ffe0ff */
[----:B------:R-:W-:-:S04]  /*0d40*/  LOP3.LUT R7, R7, 0xff800000, RZ, 0xc0, !PT ;  /* 0xff80000007077812 */ /* 0x000fc800078ec0ff */
[-C--:B------:R-:W-:Y:S02]  /*0d50*/  IADD3 R6, PT, PT, R6, -R7.reuse, RZ ;  /* 0x8000000706067210 */ /* 0x080fe40007ffe0ff */
[----:B------:R-:W-:-:S03]  /*0d60*/  I2FP.F32.S32 R7, R7 ;  /* 0x0000000700077245 */ /* 0x000fc60000201400 */
[C---:B------:R-:W-:Y:S01]  /*0d70*/  FADD R9, R6.reuse, 1 ;  /* 0x3f80000006097421 */ /* 0x040fe20000000000 */
[----:B------:R-:W-:Y:S01]  /*0d80*/  FADD R8, R6, -1 ;  /* 0xbf80000006087421 */ /* 0x000fe20000000000 */
[----:B------:R-:W-:Y:S02]  /*0d90*/  FSEL R6, RZ, -24, P0 ;  /* 0xc1c00000ff067808 */ /* 0x000fe40000000000 */
[----:B------:R-:W-:Y:S01]  /*0da0*/  FSETP.NEU.AND P0, PT, |R3|, +INF , PT ;  /* 0x7f8000000300780b */ /* 0x000fe20003f0d200 */
[----:B------:R-:W-:Y:S01]  /*0db0*/  FADD R10, R8, R8 ;  /* 0x00000008080a7221 */ /* 0x000fe20000000000 */
[----:B------:R-:W0:Y:S01]  /*0dc0*/  MUFU.RCP R9, R9 ;  /* 0x0000000900097308 */ /* 0x000e220000001000 */
[----:B------:R-:W-:Y:S01]  /*0dd0*/  FFMA R7, R7, 1.1920928955078125e-07, R6 ;  /* 0x3400000007077823 */ /* 0x000fe20000000006 */
[----:B------:R-:W-:Y:S01]  /*0de0*/  FSETP.NEU.AND P0, PT, R3, RZ, P0 ;  /* 0x000000ff0300720b */ /* 0x000fe2000070d000 */
[----:B0-----:R-:W-:-:S04]  /*0df0*/  FMUL R10, R9, R10 ;  /* 0x0000000a090a7220 */ /* 0x001fc80000400000 */
[----:B------:R-:W-:Y:S01]  /*0e00*/  FADD R12, R8, -R10 ;  /* 0x8000000a080c7221 */ /* 0x000fe20000000000 */
[C---:B------:R-:W-:Y:S01]  /*0e10*/  FMUL R11, R10.reuse, R10 ;  /* 0x0000000a0a0b7220 */ /* 0x040fe20000400000 */
[----:B------:R-:W-:Y:S02]  /*0e20*/  FFMA R6, R10, 1.4426950216293334961, R7 ;  /* 0x3fb8aa3b0a067823 */ /* 0x000fe40000000007 */
[----:B------:R-:W-:Y:S01]  /*0e30*/  FADD R13, R12, R12 ;  /* 0x0000000c0c0d7221 */ /* 0x000fe20000000000 */
[----:B------:R-:W-:Y:S01]  /*0e40*/  FFMA R12, R11, R14, 0.0032181653659790754318 ;  /* 0x3b52e7db0b0c7423 */ /* 0x000fe2000000000e */
[----:B------:R-:W-:Y:S02]  /*0e50*/  FADD R7, R7, -R6 ;  /* 0x8000000607077221 */ /* 0x000fe40000000000 */
[----:B------:R-:W-:Y:S01]  /*0e60*/  FFMA R8, R8, -R10, R13 ;  /* 0x8000000a08087223 */ /* 0x000fe2000000000d */
[----:B------:R-:W-:Y:S01]  /*0e70*/  FFMA R12, R11, R12, 0.018033718690276145935 ;  /* 0x3c93bb730b0c7423 */ /* 0x000fe2000000000c */
[----:B------:R-:W-:-:S02]  /*0e80*/  FFMA R7, R10, 1.4426950216293334961, R7 ;  /* 0x3fb8aa3b0a077823 */ /* 0x000fc40000000007 */
[----:B------:R-:W-:Y:S01]  /*0e90*/  FMUL R8, R9, R8 ;  /* 0x0000000809087220 */ /* 0x000fe20000400000 */
[----:B------:R-:W-:-:S03]  /*0ea0*/  FFMA R12, R11, R12, 0.12022458761930465698 ;  /* 0x3df6384f0b0c7423 */ /* 0x000fc6000000000c */
[----:B------:R-:W-:Y:S01]  /*0eb0*/  FFMA R7, R8, 1.4426950216293334961, R7 ;  /* 0x3fb8aa3b08077823 */ /* 0x000fe20000000007 */
[----:B------:R-:W-:-:S03]  /*0ec0*/  FMUL R11, R11, R12 ;  /* 0x0000000c0b0b7220 */ /* 0x000fc60000400000 */
[----:B------:R-:W-:Y:S01]  /*0ed0*/  FFMA R9, R10, 1.9251366722983220825e-08, R7 ;  /* 0x32a55e340a097823 */ /* 0x000fe20000000007 */
[----:B------:R-:W-:-:S04]  /*0ee0*/  FMUL R7, R11, 3 ;  /* 0x404000000b077820 */ /* 0x000fc80000400000 */
[----:B------:R-:W-:-:S04]  /*0ef0*/  FFMA R8, R8, R7, R9 ;  /* 0x0000000708087223 */ /* 0x000fc80000000009 */
[----:B------:R-:W-:-:S04]  /*0f00*/  FFMA R11, R10, R11, R8 ;  /* 0x0000000b0a0b7223 */ /* 0x000fc80000000008 */
[----:B------:R-:W-:-:S04]  /*0f10*/  FADD R7, R6, R11 ;  /* 0x0000000b06077221 */ /* 0x000fc80000000000 */
[----:B------:R-:W-:Y:S01]  /*0f20*/  FMUL R8, R7, 2 ;  /* 0x4000000007087820 */ /* 0x000fe20000400000 */
[----:B------:R-:W-:-:S03]  /*0f30*/  FADD R6, -R6, R7 ;  /* 0x0000000706067221 */ /* 0x000fc60000000100 */
[----:B------:R-:W0:Y:S01]  /*0f40*/  FRND R9, R8 ;  /* 0x0000000800097307 */ /* 0x000e220000201000 */
[----:B------:R-:W-:Y:S01]  /*0f50*/  FADD R6, R11, -R6 ;  /* 0x800000060b067221 */ /* 0x000fe20000000000 */
[----:B------:R-:W-:Y:S01]  /*0f60*/  FFMA R7, R7, 2, -R8 ;  /* 0x4000000007077823 */ /* 0x000fe20000000808 */
[----:B------:R-:W-:Y:S01]  /*0f70*/  HFMA2 R11, -RZ, RZ, 0.64013671875, -15.109375 ;  /* 0x391fcb8eff0b7431 */ /* 0x000fe200000001ff */
[----:B------:R-:W-:Y:S02]  /*0f80*/  FSETP.GT.AND P3, PT, |R8|, 152, PT ;  /* 0x431800000800780b */ /* 0x000fe40003f64200 */
[----:B------:R-:W-:Y:S02]  /*0f90*/  FFMA R7, R6, 2, R7 ;  /* 0x4000000006077823 */ /* 0x000fe40000000007 */
[----:B------:R-:W1:Y:S01]  /*0fa0*/  F2I.NTZ R10, R8 ;  /* 0x00000008000a7305 */ /* 0x000e620000203100 */
[----:B0-----:R-:W-:Y:S01]  /*0fb0*/  FADD R6, R8, -R9 ;  /* 0x8000000908067221 */ /* 0x001fe20000000000 */
[----:B------:R-:W-:-:S03]  /*0fc0*/  FSETP.GT.AND P2, PT, R9, RZ, PT ;  /* 0x000000ff0900720b */ /* 0x000fc60003f44000 */
[----:B------:R-:W-:-:S04]  /*0fd0*/  FADD R6, R6, R7 ;  /* 0x0000000706067221 */ /* 0x000fc80000000000 */
[----:B------:R-:W-:-:S04]  /*0fe0*/  FFMA R7, R6, R11, 0.0013391353422775864601 ;  /* 0x3aaf85ed06077423 */ /* 0x000fc8000000000b */
[----:B------:R-:W-:-:S04]  /*0ff0*/  FFMA R7, R6, R7, 0.0096188392490148544312 ;  /* 0x3c1d985606077423 */ /* 0x000fc80000000007 */
[----:B------:R-:W-:-:S04]  /*1000*/  FFMA R7, R6, R7, 0.055503588169813156128 ;  /* 0x3d6357bb06077423 */ /* 0x000fc80000000007 */
[----:B------:R-:W-:Y:S01]  /*1010*/  FFMA R9, R6, R7, 0.24022644758224487305 ;  /* 0x3e75fdec06097423 */ /* 0x000fe20000000007 */
[----:B------:R-:W-:Y:S02]  /*1020*/  SEL R7, RZ, 0x83000000, P2 ;  /* 0x83000000ff077807 */ /* 0x000fe40001000000 */
[----:B------:R-:W-:Y:S01]  /*1030*/  FSETP.GEU.AND P2, PT, R8, RZ, PT ;  /* 0x000000ff0800720b */ /* 0x000fe20003f4e000 */
[----:B------:R-:W-:Y:S01]  /*1040*/  FFMA R11, R6, R9, 0.69314718246459960938 ;  /* 0x3f317218060b7423 */ /* 0x000fe20000000009 */
[----:B------:R-:W-:Y:S02]  /*1050*/  IADD3 R9, PT, PT, R7, 0x7f000000, RZ ;  /* 0x7f00000007097810 */ /* 0x000fe40007ffe0ff */
[----:B-1----:R-:W-:Y:S01]  /*1060*/  LEA R10, R10, -R7, 0x17 ;  /* 0x800000070a0a7211 */ /* 0x002fe200078eb8ff */
[----:B------:R-:W-:Y:S01]  /*1070*/  FFMA R6, R6, R11, 1 ;  /* 0x3f80000006067423 */ /* 0x000fe2000000000b */
[----:B------:R-:W-:-:S03]  /*1080*/  FSEL R7, RZ, +INF , !P2 ;  /* 0x7f800000ff077808 */ /* 0x000fc60005000000 */
[----:B------:R-:W-:Y:S01]  /*1090*/  FMUL R9, R9, R6 ;  /* 0x0000000609097220 */ /* 0x000fe20000400000 */
[----:B------:R-:W-:-:S03]  /*10a0*/  @!P0 FADD R6, R3, R3 ;  /* 0x0000000303068221 */ /* 0x000fc60000000000 */
[----:B------:R-:W-:Y:S02]  /*10b0*/  @!P3 FMUL R7, R10, R9 ;  /* 0x000000090a07b220 */ /* 0x000fe40000400000 */
[----:B------:R-:W-:-:S07]  /*10c0*/  @!P0 LOP3.LUT R7, R6, 0x7fffffff, RZ, 0xc0, !PT ;  /* 0x7fffffff06078812 */ /* 0x000fce00078ec0ff */
.L_x_64:
[----:B------:R-:W-:Y:S05]  /*10d0*/  BSYNC.RECONVERGENT B0 ;  /* 0x0000000000007941 */ /* 0x000fea0003800200 */
.L_x_63:
[----:B------:R-:W-:Y:S04]  /*10e0*/  BSSY.RECONVERGENT B0, `(.L_x_65) ;  /* 0x0000043000007945 */ /* 0x000fe80003800200 */
[----:B------:R-:W-:Y:S05]  /*10f0*/  @!P1 BRA `(.L_x_66) ;  /* 0x0000000400049947 */ /* 0x000fea0003800000 */
[----:B------:R-:W-:-:S13]  /*1100*/  FSETP.NAN.AND P0, PT, |R0|, |R0|, PT ;  /* 0x400000000000720b */ /* 0x000fda0003f08200 */
[----:B------:R-:W-:Y:S01]  /*1110*/  @P0 FADD R2, R0, 2 ;  /* 0x4000000000020421 */ /* 0x000fe20000000000 */
[----:B------:R-:W-:Y:S06]  /*1120*/  @P0 BRA `(.L_x_66) ;  /* 0x0000000000f80947 */ /* 0x000fec0003800000 */
[C---:B------:R-:W-:Y:S01]  /*1130*/  FMUL R9, |R0|.reuse, 16777216 ;  /* 0x4b80000000097820 */ /* 0x040fe20000400200 */
[----:B------:R-:W-:Y:S02]  /*1140*/  FSETP.GEU.AND P0, PT, |R0|, 1.175494350822287508e-38, PT ;  /* 0x008000000000780b */ /* 0x000fe40003f0e200 */
[----:B------:R-:W-:Y:S02]  /*1150*/  MOV R14, 0x3a2c32e4 ;  /* 0x3a2c32e4000e7802 */ /* 0x000fe40000000f00 */
        /* <DEDUP_REMOVED lines=39> */
[----:B------:R-:W-:Y:S01]  /*13d0*/  FFMA R9, R2, 2, R9 ;  /* 0x4000000002097823 */ /* 0x000fe20000000009 */
[----:B0-----:R-:W-:Y:S01]  /*13e0*/  FADD R2, R6, -R13 ;  /* 0x8000000d06027221 */ /* 0x001fe20000000000 */
[----:B------:R-:W-:-:S03]  /*13f0*/  FSETP.GT.AND P1, PT, R13, RZ, PT ;  /* 0x000000ff0d00720b */ /* 0x000fc60003f24000 */
[----:B------:R-:W-:Y:S01]  /*1400*/  FADD R2, R2, R9 ;  /* 0x0000000902027221 */ /* 0x000fe20000000000 */
[----:B------:R-:W-:Y:S02]  /*1410*/  SEL R8, RZ, 0x83000000, P1 ;  /* 0x83000000ff087807 */ /* 0x000fe40000800000 */
[----:B------:R-:W-:Y:S01]  /*1420*/  FSETP.GEU.AND P1, PT, R6, RZ, PT ;  /* 0x000000ff0600720b */ /* 0x000fe20003f2e000 */
[----:B------:R-:W-:Y:S01]  /*1430*/  FFMA R9, R2, R11, 0.0013391353422775864601 ;  /* 0x3aaf85ed02097423 */ /* 0x000fe2000000000b */
[----:B------:R-:W-:-:S03]  /*1440*/  IADD3 R10, PT, PT, R8, 0x7f000000, RZ ;  /* 0x7f000000080a7810 */ /* 0x000fc60007ffe0ff */
[C---:B------:R-:W-:Y:S02]  /*1450*/  FFMA R11, R2.reuse, R9, 0.0096188392490148544312 ;  /* 0x3c1d9856020b7423 */ /* 0x040fe40000000009 */
[----:B------:R0:W1:Y:S02]  /*1460*/  F2I.NTZ R9, R6 ;  /* 0x0000000600097305 */ /* 0x0000640000203100 */
[----:B------:R-:W-:-:S04]  /*1470*/  FFMA R11, R2, R11, 0.055503588169813156128 ;  /* 0x3d6357bb020b7423 */ /* 0x000fc8000000000b */
[----:B------:R-:W-:Y:S01]  /*1480*/  FFMA R11, R2, R11, 0.24022644758224487305 ;  /* 0x3e75fdec020b7423 */ /* 0x000fe2000000000b */
[----:B0-----:R-:W-:-:S03]  /*1490*/  @!P0 FADD R6, R0, R0 ;  /* 0x0000000000068221 */ /* 0x001fc60000000000 */
[----:B------:R-:W-:-:S04]  /*14a0*/  FFMA R11, R2, R11, 0.69314718246459960938 ;  /* 0x3f317218020b7423 */ /* 0x000fc8000000000b */
[----:B------:R-:W-:Y:S01]  /*14b0*/  FFMA R11, R2, R11, 1 ;  /* 0x3f800000020b7423 */ /* 0x000fe2000000000b */
[----:B-1----:R-:W-:Y:S02]  /*14c0*/  LEA R9, R9, -R8, 0x17 ;  /* 0x8000000809097211 */ /* 0x002fe400078eb8ff */
[----:B------:R-:W-:Y:S01]  /*14d0*/  FSEL R2, RZ, +INF , !P1 ;  /* 0x7f800000ff027808 */ /* 0x000fe20004800000 */
[----:B------:R-:W-:-:S04]  /*14e0*/  FMUL R10, R10, R11 ;  /* 0x0000000b0a0a7220 */ /* 0x000fc80000400000 */
[----:B------:R-:W-:Y:S01]  /*14f0*/  @!P2 FMUL R2, R9, R10 ;  /* 0x0000000a0902a220 */ /* 0x000fe20000400000 */
[----:B------:R-:W-:-:S07]  /*1500*/  @!P0 LOP3.LUT R2, R6, 0x7fffffff, RZ, 0xc0, !PT ;  /* 0x7fffffff06028812 */ /* 0x000fce00078ec0ff */
.L_x_66:
[----:B------:R-:W-:Y:S05]  /*1510*/  BSYNC.RECONVERGENT B0 ;  /* 0x0000000000007941 */ /* 0x000fea0003800200 */
.L_x_65:
[----:B------:R-:W-:Y:S01]  /*1520*/  FADD R7, R2, R7 ;  /* 0x0000000702077221 */ /* 0x000fe20000000000 */
[----:B------:R-:W-:Y:S03]  /*1530*/  BSSY.RECONVERGENT B0, `(.L_x_67) ;  /* 0x000000c000007945 */ /* 0x000fe60003800200 */
[----:B------:R0:W1:Y:S01]  /*1540*/  MUFU.RSQ R6, R7 ;  /* 0x0000000700067308 */ /* 0x0000620000001400 */
[----:B------:R-:W-:-:S04]  /*1550*/  IADD3 R2, PT, PT, R7, -0xd000000, RZ ;  /* 0xf300000007027810 */ /* 0x000fc80007ffe0ff */
[----:B------:R-:W-:-:S13]  /*1560*/  ISETP.GT.U32.AND P0, PT, R2, 0x727fffff, PT ;  /* 0x727fffff0200780c */ /* 0x000fda0003f04070 */
[----:B01----:R-:W-:Y:S05]  /*1570*/  @!P0 BRA `(.L_x_68) ;  /* 0x00000000000c8947 */ /* 0x003fea0003800000 */
[----:B------:R-:W-:-:S07]  /*1580*/  MOV R11, 0x15a0 ;  /* 0x000015a0000b7802 */ /* 0x000fce0000000f00 */
[----:B------:R-:W-:Y:S05]  /*1590*/  CALL.REL.NOINC `($__internal_3_$__cuda_sm20_sqrt_rn_f32_slowpath) ;  /* 0x0000000000b87944 */ /* 0x000fea0003c00000 */
[----:B------:R-:W-:Y:S05]  /*15a0*/  BRA `(.L_x_69) ;  /* 0x0000000000107947 */ /* 0x000fea0003800000 */
.L_x_68:
[----:B------:R-:W-:Y:S01]  /*15b0*/  FMUL.FTZ R2, R7, R6 ;  /* 0x0000000607027220 */ /* 0x000fe20000410000 */
[----:B------:R-:W-:-:S03]  /*15c0*/  FMUL.FTZ R6, R6, 0.5 ;  /* 0x3f00000006067820 */ /* 0x000fc60000410000 */
[----:B------:R-:W-:-:S04]  /*15d0*/  FFMA R7, -R2, R2, R7 ;  /* 0x0000000202077223 */ /* 0x000fc80000000107 */
[----:B------:R-:W-:-:S07]  /*15e0*/  FFMA R2, R7, R6, R2 ;  /* 0x0000000607027223 */ /* 0x000fce0000000002 */
.L_x_69:
[----:B------:R-:W-:Y:S05]  /*15f0*/  BSYNC.RECONVERGENT B0 ;  /* 0x0000000000007941 */ /* 0x000fea0003800200 */
.L_x_67:
[----:B------:R-:W0:Y:S01]  /*1600*/  MUFU.RCP R6, R3 ;  /* 0x0000000300067308 */ /* 0x000e220000001000 */
[----:B------:R-:W-:Y:S07]  /*1610*/  BSSY.RECONVERGENT B0, `(.L_x_70) ;  /* 0x000000b000007945 */ /* 0x000fee0003800200 */
        /* <DEDUP_REMOVED lines=8> */
[----:B------:R-:W-:Y:S05]  /*16a0*/  CALL.REL.NOINC `($__internal_4_$__cuda_sm3x_div_rn_noftz_f32_slowpath) ;  /* 0x0000000000d47944 */ /* 0x000fea0003c00000 */
[----:B------:R-:W-:-:S07]  /*16b0*/  MOV R8, R0 ;  /* 0x0000000000087202 */ /* 0x000fce0000000f00 */
.L_x_71:
[----:B------:R-:W-:Y:S05]  /*16c0*/  BSYNC.RECONVERGENT B0 ;  /* 0x0000000000007941 */ /* 0x000fea0003800200 */
.L_x_70:
[----:B------:R-:W0:Y:S01]  /*16d0*/  MUFU.RCP R3, |R8| ;  /* 0x4000000800037308 */ /* 0x000e220000001000 */
[----:B------:R-:W-:Y:S01]  /*16e0*/  FSETP.GT.AND P0, PT, |R8|, 1, PT ;  /* 0x3f8000000800780b */ /* 0x000fe20003f04200 */
[----:B------:R-:W1:Y:S01]  /*16f0*/  LDC.64 R6, c[0x4][RZ] ;  /* 0x01000000ff067b82 */ /* 0x000e620000000a00 */
[----:B------:R-:W-:Y:S02]  /*1700*/  HFMA2 R9, -RZ, RZ, 0.890625, -0.00056934356689453125 ;  /* 0x3b2090aaff097431 */ /* 0x000fe400000001ff */
[----:B0-----:R-:W-:-:S05]  /*1710*/  FSEL R3, R3, |R8|, P0 ;  /* 0x4000000803037208 */ /* 0x001fca0000000000 */
[----:B------:R-:W-:-:S04]  /*1720*/  FMUL R0, R3, R3 ;  /* 0x0000000303007220 */ /* 0x000fc80000400000 */
[----:B------:R-:W-:-:S04]  /*1730*/  FFMA R9, R0, R9, -0.014396979473531246185 ;  /* 0xbc6be14f00097423 */ /* 0x000fc80000000009 */
[----:B------:R-:W-:-:S04]  /*1740*/  FFMA R9, R0, R9, 0.039849750697612762451 ;  /* 0x3d23397e00097423 */ /* 0x000fc80000000009 */
[----:B------:R-:W-:-:S04]  /*1750*/  FFMA R9, R0, R9, -0.072529748082160949707 ;  /* 0xbd948a7a00097423 */ /* 0x000fc80000000009 */
[C---:B------:R-:W-:Y:S02]  /*1760*/  FFMA R11, R0.reuse, R9, 0.10518480092287063599 ;  /* 0x3dd76b21000b7423 */ /* 0x040fe40000000009 */
[----:B-1----:R-:W2:Y:S01]  /*1770*/  LDG.E R9, desc[UR6][R6.64] ;  /* 0x0000000606097981 */ /* 0x002ea2000c1e1900 */
[----:B------:R-:W-:Y:S02]  /*1780*/  IMAD.MOV.U32 R10, RZ, RZ, 0x3f6ee581 ;  /* 0x3f6ee581ff0a7424 */ /* 0x000fe400078e00ff */
[----:B------:R-:W-:Y:S01]  /*1790*/  FFMA R11, R0, R11, -0.14171802997589111328 ;  /* 0xbe111e88000b7423 */ /* 0x000fe2000000000b */
[----:B------:R-:W0:Y:S01]  /*17a0*/  LDCU UR4, c[0x0][0x388] ;  /* 0x00007100ff0477ac */ /* 0x000e220008000800 */
[----:B------:R-:W-:Y:S02]  /*17b0*/  SHF.L.U32 R4, R4, 0x3, RZ ;  /* 0x0000000304047819 */ /* 0x000fe400000006ff */
[----:B------:R-:W-:-:S04]  /*17c0*/  FFMA R11, R0, R11, 0.19988775253295898438 ;  /* 0x3e4caf60000b7423 */ /* 0x000fc8000000000b */
[----:B------:R-:W-:-:S04]  /*17d0*/  FFMA R11, R0, R11, -0.33332940936088562012 ;  /* 0xbeaaaa27000b7423 */ /* 0x000fc8000000000b */
[----:B------:R-:W-:-:S04]  /*17e0*/  FMUL R0, R0, R11 ;  /* 0x0000000b00007220 */ /* 0x000fc80000400000 */
[----:B------:R-:W-:-:S04]  /*17f0*/  FFMA R3, R3, R0, R3 ;  /* 0x0000000003037223 */ /* 0x000fc80000000003 */
[----:B------:R-:W-:Y:S01]  /*1800*/  @P0 FFMA R3, R10, 1.6832555532455444336, -R3 ;  /* 0x3fd774eb0a030823 */ /* 0x000fe20000000803 */
[----:B------:R-:W-:-:S04]  /*1810*/  FSETP.NAN.AND P0, PT, |R8|, |R8|, PT ;  /* 0x400000080800720b */ /* 0x000fc80003f08200 */
[----:B------:R-:W-:-:S04]  /*1820*/  LOP3.LUT R8, R3, 0x80000000, R8, 0xb8, !PT ;  /* 0x8000000003087812 */ /* 0x000fc800078eb808 */
[----:B------:R-:W-:-:S04]  /*1830*/  FSEL R3, R8, R3, !P0 ;  /* 0x0000000308037208 */ /* 0x000fc80004000000 */
[----:B0-----:R0:W-:Y:S01]  /*1840*/  SUST.D.BA.2D.64.STRONG.SM.TRAP [R4], R2, UR4 ;  /* 0x70ff040204007f9d */ /* 0x0011e2000810ab00 */
[----:B--2---:R-:W-:-:S13]  /*1850*/  FSETP.GT.AND P0, PT, R2, R9, PT ;  /* 0x000000090200720b */ /* 0x004fda0003f04000 */
[----:B------:R-:W-:Y:S01]  /*1860*/  @P0 STG.E desc[UR6][R6.64], R2 ;  /* 0x0000000206000986 */ /* 0x000fe2000c101906 */
[----:B0-----:R-:W-:Y:S05]  /*1870*/  EXIT ;  /* 0x000000000000794d */ /* 0x001fea0003800000 */
        .weak           $__internal_3_$__cuda_sm20_sqrt_rn_f32_slowpath
        .type           $__internal_3_$__cuda_sm20_sqrt_rn_f32_slowpath,@function
        .size           $__internal_3_$__cuda_sm20_sqrt_rn_f32_slowpath,($__internal_4_$__cuda_sm3x_div_rn_noftz_f32_slowpath - $__internal_3_$__cuda_sm20_sqrt_rn_f32_slowpath)
$__internal_3_$__cuda_sm20_sqrt_rn_f32_slowpath:
[----:B------:R-:W-:-:S13]  /*1880*/  LOP3.LUT P0, RZ, R7, 0x7fffffff, RZ, 0xc0, !PT ;  /* 0x7fffffff07ff7812 */ /* 0x000fda000780c0ff */
[----:B------:R-:W-:Y:S01]  /*1890*/  @!P0 MOV R6, R7 ;  /* 0x0000000700068202 */ /* 0x000fe20000000f00 */
[----:B------:R-:W-:Y:S06]  /*18a0*/  @!P0 BRA `(.L_x_72) ;  /* 0x0000000000448947 */ /* 0x000fec0003800000 */
[----:B------:R-:W-:Y:S02]  /*18b0*/  FSETP.GEU.FTZ.AND P0, PT, R7, RZ, PT ;  /* 0x000000ff0700720b */ /* 0x000fe40003f1e000 */
[----:B------:R-:W-:-:S11]  /*18c0*/  MOV R2, R7 ;  /* 0x0000000700027202 */ /* 0x000fd60000000f00 */
[----:B------:R-:W-:Y:S01]  /*18d0*/  @!P0 MOV R6, 0x7fffffff ;  /* 0x7fffffff00068802 */ /* 0x000fe20000000f00 */
[----:B------:R-:W-:Y:S06]  /*18e0*/  @!P0 BRA `(.L_x_72) ;  /* 0x0000000000348947 */ /* 0x000fec0003800000 */
[----:B------:R-:W-:-:S13]  /*18f0*/  FSETP.GTU.FTZ.AND P0, PT, |R2|, +INF , PT ;  /* 0x7f8000000200780b */ /* 0x000fda0003f1c200 */
[----:B------:R-:W-:Y:S01]  /*1900*/  @P0 FADD.FTZ R6, R2, 1 ;  /* 0x3f80000002060421 */ /* 0x000fe20000010000 */
[----:B------:R-:W-:Y:S06]  /*1910*/  @P0 BRA `(.L_x_72) ;  /* 0x0000000000280947 */ /* 0x000fec0003800000 */
[----:B------:R-:W-:-:S13]  /*1920*/  FSETP.NEU.FTZ.AND P0, PT, |R2|, +INF , PT ;  /* 0x7f8000000200780b */ /* 0x000fda0003f1d200 */
[----:B------:R-:W-:-:S04]  /*1930*/  @P0 FFMA R7, R2, 1.84467440737095516160e+19, RZ ;  /* 0x5f80000002070823 */ /* 0x000fc800000000ff */
[----:B------:R-:W0:Y:S02]  /*1940*/  @P0 MUFU.RSQ R6, R7 ;  /* 0x0000000700060308 */ /* 0x000e240000001400 */
[----:B0-----:R-:W-:Y:S01]  /*1950*/  @P0 FMUL.FTZ R8, R7, R6 ;  /* 0x0000000607080220 */ /* 0x001fe20000410000 */
[----:B------:R-:W-:Y:S01]  /*1960*/  @P0 FMUL.FTZ R10, R6, 0.5 ;  /* 0x3f000000060a0820 */ /* 0x000fe20000410000 */
[----:B------:R-:W-:Y:S02]  /*1970*/  @!P0 MOV R6, R2 ;  /* 0x0000000200068202 */ /* 0x000fe40000000f00 */
[----:B------:R-:W-:-:S04]  /*1980*/  @P0 FADD.FTZ R9, -R8, -RZ ;  /* 0x800000ff08090221 */ /* 0x000fc80000010100 */
[----:B------:R-:W-:-:S04]  /*1990*/  @P0 FFMA R9, R8, R9, R7 ;  /* 0x0000000908090223 */ /* 0x000fc80000000007 */
[----:B------:R-:W-:-:S04]  /*19a0*/  @P0 FFMA R9, R9, R10, R8 ;  /* 0x0000000a09090223 */ /* 0x000fc80000000008 */
[----:B------:R-:W-:-:S07]  /*19b0*/  @P0 FMUL.FTZ R6, R9, 2.3283064365386962891e-10 ;  /* 0x2f80000009060820 */ /* 0x000fce0000410000 */
.L_x_72:
[----:B------:R-:W-:Y:S01]  /*19c0*/  HFMA2 R7, -RZ, RZ, 0, 0 ;  /* 0x00000000ff077431 */ /* 0x000fe200000001ff */
[----:B------:R-:W-:Y:S02]  /*19d0*/  MOV R2, R6 ;  /* 0x0000000600027202 */ /* 0x000fe40000000f00 */
[----:B------:R-:W-:-:S04]  /*19e0*/  MOV R6, R11 ;  /* 0x0000000b00067202 */ /* 0x000fc80000000f00 */
[----:B------:R-:W-:Y:S05]  /*19f0*/  RET.REL.NODEC R6 `(_Z13prewittKernelyyii) ;  /* 0xffffffe406807950 */ /* 0x000fea0003c3ffff */
        .weak           $__internal_4_$__cuda_sm3x_div_rn_noftz_f32_slowpath
        .type           $__internal_4_$__cuda_sm3x_div_rn_noftz_f32_slowpath,@function
        .size           $__internal_4_$__cuda_sm3x_div_rn_noftz_f32_slowpath,(.L_x_219 - $__internal_4_$__cuda_sm3x_div_rn_noftz_f32_slowpath)
$__internal_4_$__cuda_sm3x_div_rn_noftz_f32_slowpath:
[----:B------:R-:W-:Y:S01]  /*1a00*/  SHF.R.U32.HI R12, RZ, 0x17, R3 ;  /* 0x00000017ff0c7819 */ /* 0x000fe20000011603 */
[----:B------:R-:W-:Y:S01]  /*1a10*/  BSSY.RECONVERGENT B1, `(.L_x_73) ;  /* 0x0000062000017945 */ /* 0x000fe20003800200 */
[----:B------:R-:W-:Y:S02]  /*1a20*/  SHF.R.U32.HI R13, RZ, 0x17, R0 ;  /* 0x00000017ff0d7819 */ /* 0x000fe40000011600 */
[----:B------:R-:W-:Y:S02]  /*1a30*/  LOP3.LUT R12, R12, 0xff, RZ, 0xc0, !PT ;  /* 0x000000ff0c0c7812 */ /* 0x000fe400078ec0ff */
[----:B------:R-:W-:Y:S02]  /*1a40*/  LOP3.LUT R13, R13, 0xff, RZ, 0xc0, !PT ;  /* 0x000000ff0d0d7812 */ /* 0x000fe400078ec0ff */
[----:B------:R-:W-:Y:S02]  /*1a50*/  IADD3 R19, PT, PT, R12, -0x1, RZ ;  /* 0xffffffff0c137810 */ /* 0x000fe40007ffe0ff */
[----:B------:R-:W-:-:S02]  /*1a60*/  IADD3 R18, PT, PT, R13, -0x1, RZ ;  /* 0xffffffff0d127810 */ /* 0x000fc40007ffe0ff */
[----:B------:R-:W-:-:S04]  /*1a70*/  ISETP.GT.U32.AND P0, PT, R19, 0xfd, PT ;  /* 0x000000fd1300780c */ /* 0x000fc80003f04070 */
[----:B------:R-:W-:-:S13]  /*1a80*/  ISETP.GT.U32.OR P0, PT, R18, 0xfd, P0 ;  /* 0x000000fd1200780c */ /* 0x000fda0000704470 */
[----:B------:R-:W-:Y:S01]  /*1a90*/  @!P0 MOV R10, RZ ;  /* 0x000000ff000a8202 */ /* 0x000fe20000000f00 */
        /* <DEDUP_REMOVED lines=19> */
[----:B------:R-:W-:Y:S01]  /*1bd0*/  @P0 MOV R10, RZ ;  /* 0x000000ff000a0202 */ /* 0x000fe20000000f00 */
[----:B------:R-:W-:Y:S02]  /*1be0*/  @!P0 IMAD.MOV.U32 R10, RZ, RZ, -0x40 ;  /* 0xffffffc0ff0a8424 */ /* 0x000fe400078e00ff */
[----:B------:R-:W-:Y:S01]  /*1bf0*/  @!P0 FFMA R0, R0, 1.84467440737095516160e+19, RZ ;  /* 0x5f80000000008823 */ /* 0x000fe200000000ff */
[----:B------:R-:W-:Y:S02]  /*1c00*/  @!P1 FFMA R3, R3, 1.84467440737095516160e+19, RZ ;  /* 0x5f80000003039823 */ /* 0x000fe400000000ff */
[----:B------:R-:W-:-:S07]  /*1c10*/  @!P1 IADD3 R10, PT, PT, R10, 0x40, RZ ;  /* 0x000000400a0a9810 */ /* 0x000fce0007ffe0ff */
.L_x_74:
[----:B------:R-:W-:Y:S01]  /*1c20*/  LEA R18, R12, 0xc0800000, 0x17 ;  /* 0xc08000000c127811 */ /* 0x000fe200078eb8ff */
[----:B------:R-:W-:Y:S03]  /*1c30*/  BSSY.RECONVERGENT B2, `(.L_x_79) ;  /* 0x0000036000027945 */ /* 0x000fe60003800200 */
[----:B------:R-:W-:Y:S02]  /*1c40*/  IADD3 R20, PT, PT, -R18, R3, RZ ;  /* 0x0000000312147210 */ /* 0x000fe40007ffe1ff */
[----:B------:R-:W-:Y:S02]  /*1c50*/  IADD3 R3, PT, PT, R13, -0x7f, RZ ;  /* 0xffffff810d037810 */ /* 0x000fe40007ffe0ff */
[----:B------:R-:W0:Y:S01]  /*1c60*/  MUFU.RCP R18, R20 ;  /* 0x0000001400127308 */ /* 0x000e220000001000 */
[----:B------:R-:W-:Y:S02]  /*1c70*/  FADD.FTZ R19, -R20, -RZ ;  /* 0x800000ff14137221 */ /* 0x000fe40000010100 */
[----:B------:R-:W-:-:S02]  /*1c80*/  IMAD R0, R3, -0x800000, R0 ;  /* 0xff80000003007824 */ /* 0x000fc400078e0200 */
[----:B0-----:R-:W-:-:S04]  /*1c90*/  FFMA R13, R18, R19, 1 ;  /* 0x3f800000120d7423 */ /* 0x001fc80000000013 */
[----:B------:R-:W-:-:S04]  /*1ca0*/  FFMA R13, R18, R13, R18 ;  /* 0x0000000d120d7223 */ /* 0x000fc80000000012 */
[----:B------:R-:W-:-:S04]  /*1cb0*/  FFMA R18, R0, R13, RZ ;  /* 0x0000000d00127223 */ /* 0x000fc800000000ff */
[----:B------:R-:W-:-:S04]  /*1cc0*/  FFMA R21, R19, R18, R0 ;  /* 0x0000001213157223 */ /* 0x000fc80000000000 */
[----:B------:R-:W-:Y:S01]  /*1cd0*/  FFMA R18, R13, R21, R18 ;  /* 0x000000150d127223 */ /* 0x000fe20000000012 */
[----:B------:R-:W-:-:S03]  /*1ce0*/  IADD3 R21, PT, PT, R3, 0x7f, -R12 ;  /* 0x0000007f03157810 */ /* 0x000fc60007ffe80c */
[----:B------:R-:W-:Y:S01]  /*1cf0*/  FFMA R19, R19, R18, R0 ;  /* 0x0000001213137223 */ /* 0x000fe20000000000 */
[----:B------:R-:W-:-:S03]  /*1d00*/  IADD3 R21, PT, PT, R21, R10, RZ ;  /* 0x0000000a15157210 */ /* 0x000fc60007ffe0ff */
[----:B------:R-:W-:-:S05]  /*1d10*/  FFMA R0, R13, R19, R18 ;  /* 0x000000130d007223 */ /* 0x000fca0000000012 */
[----:B------:R-:W-:-:S04]  /*1d20*/  SHF.R.U32.HI R3, RZ, 0x17, R0 ;  /* 0x00000017ff037819 */ /* 0x000fc80000011600 */
[----:B------:R-:W-:-:S04]  /*1d30*/  LOP3.LUT R3, R3, 0xff, RZ, 0xc0, !PT ;  /* 0x000000ff03037812 */ /* 0x000fc800078ec0ff */
[----:B------:R-:W-:-:S04]  /*1d40*/  IADD3 R10, PT, PT, R3, R21, RZ ;  /* 0x00000015030a7210 */ /* 0x000fc80007ffe0ff */
[----:B------:R-:W-:-:S04]  /*1d50*/  IADD3 R3, PT, PT, R10, -0x1, RZ ;  /* 0xffffffff0a037810 */ /* 0x000fc80007ffe0ff */
        /* <DEDUP_REMOVED lines=9> */
[-CC-:B------:R-:W-:Y:S01]  /*1df0*/  FFMA.RZ R3, R13, R19.reuse, R18.reuse ;  /* 0x000000130d037223 */ /* 0x180fe2000000c012 */
[C---:B------:R-:W-:Y:S02]  /*1e00*/  ISETP.NE.AND P2, PT, R10.reuse, RZ, PT ;  /* 0x000000ff0a00720c */ /* 0x040fe40003f45270 */
[C---:B------:R-:W-:Y:S02]  /*1e10*/  ISETP.NE.AND P1, PT, R10.reuse, RZ, PT ;  /* 0x000000ff0a00720c */ /* 0x040fe40003f25270 */
[----:B------:R-:W-:Y:S01]  /*1e20*/  LOP3.LUT R12, R3, 0x7fffff, RZ, 0xc0, !PT ;  /* 0x007fffff030c7812 */ /* 0x000fe200078ec0ff */
[CCC-:B------:R-:W-:Y:S01]  /*1e30*/  FFMA.RP R3, R13.reuse, R19.reuse, R18.reuse ;  /* 0x000000130d037223 */ /* 0x1c0fe20000008012 */
[----:B------:R-:W-:Y:S01]  /*1e40*/  FFMA.RM R18, R13, R19, R18 ;  /* 0x000000130d127223 */ /* 0x000fe20000004012 */
[----:B------:R-:W-:Y:S02]  /*1e50*/  IADD3 R13, PT, PT, R10, 0x20, RZ ;  /* 0x000000200a0d7810 */ /* 0x000fe40007ffe0ff */
[----:B------:R-:W-:-:S02]  /*1e60*/  LOP3.LUT R12, R12, 0x800000, RZ, 0xfc, !PT ;  /* 0x008000000c0c7812 */ /* 0x000fc400078efcff */
[----:B------:R-:W-:Y:S02]  /*1e70*/  IADD3 R10, PT, PT, -R10, RZ, RZ ;  /* 0x000000ff0a0a7210 */ /* 0x000fe40007ffe1ff */
[----:B------:R-:W-:Y:S02]  /*1e80*/  SHF.L.U32 R13, R12, R13, RZ ;  /* 0x0000000d0c0d7219 */ /* 0x000fe400000006ff */
[----:B------:R-:W-:Y:S02]  /*1e90*/  FSETP.NEU.FTZ.AND P0, PT, R3, R18, PT ;  /* 0x000000120300720b */ /* 0x000fe40003f1d000 */
[----:B------:R-:W-:Y:S02]  /*1ea0*/  SEL R3, R10, RZ, P2 ;  /* 0x000000ff0a037207 */ /* 0x000fe40001000000 */
[----:B------:R-:W-:Y:S02]  /*1eb0*/  ISETP.NE.AND P1, PT, R13, RZ, P1 ;  /* 0x000000ff0d00720c */ /* 0x000fe40000f25270 */
[----:B------:R-:W-:-:S02]  /*1ec0*/  SHF.R.U32.HI R3, RZ, R3, R12 ;  /* 0x00000003ff037219 */ /* 0x000fc4000001160c */
[----:B------:R-:W-:Y:S02]  /*1ed0*/  PLOP3.LUT P0, PT, P0, P1, PT, 0xf8, 0x8f ;  /* 0x00000000008f781c */ /* 0x000fe40000703f70 */
[----:B------:R-:W-:Y:S02]  /*1ee0*/  SHF.R.U32.HI R13, RZ, 0x1, R3 ;  /* 0x00000001ff0d7819 */ /* 0x000fe40000011603 */
[----:B------:R-:W-:-:S04]  /*1ef0*/  SEL R10, RZ, 0x1, !P0 ;  /* 0x00000001ff0a7807 */ /* 0x000fc80004000000 */
[----:B------:R-:W-:-:S04]  /*1f00*/  LOP3.LUT R10, R10, 0x1, R13, 0xf8, !PT ;  /* 0x000000010a0a7812 */ /* 0x000fc800078ef80d */
[----:B------:R-:W-:-:S04]  /*1f10*/  LOP3.LUT R10, R10, R3, RZ, 0xc0, !PT ;  /* 0x000000030a0a7212 */ /* 0x000fc800078ec0ff */
[----:B------:R-:W-:-:S04]  /*1f20*/  IADD3 R13, PT, PT, R13, R10, RZ ;  /* 0x0000000a0d0d7210 */ /* 0x000fc80007ffe0ff */
[----:B------:R-:W-:Y:S01]  /*1f30*/  LOP3.LUT R0, R13, R0, RZ, 0xfc, !PT ;  /* 0x000000000d007212 */ /* 0x000fe200078efcff */
[----:B------:R-:W-:Y:S06]  /*1f40*/  BRA `(.L_x_82) ;  /* 0x0000000000107947 */ /* 0x000fec0003800000 */
.L_x_81:
[----:B------:R-:W-:-:S04]  /*1f50*/  LOP3.LUT R0, R0, 0x80000000, RZ, 0xc0, !PT ;  /* 0x8000000000007812 */ /* 0x000fc800078ec0ff */
[----:B------:R-:W-:Y:S01]  /*1f60*/  LOP3.LUT R0, R0, 0x7f800000, RZ, 0xfc, !PT ;  /* 0x7f80000000007812 */ /* 0x000fe200078efcff */
[----:B------:R-:W-:Y:S06]  /*1f70*/  BRA `(.L_x_82) ;  /* 0x0000000000047947 */ /* 0x000fec0003800000 */
.L_x_80:
[----:B------:R-:W-:-:S07]  /*1f80*/  LEA R0, R21, R0, 0x17 ;  /* 0x0000000015007211 */ /* 0x000fce00078eb8ff */
.L_x_82:
[----:B------:R-:W-:Y:S05]  /*1f90*/  BSYNC.RECONVERGENT B2 ;  /* 0x0000000000027941 */ /* 0x000fea0003800200 */
.L_x_79:
[----:B------:R-:W-:Y:S05]  /*1fa0*/  BRA `(.L_x_83) ;  /* 0x0000000000207947 */ /* 0x000fea0003800000 */
.L_x_78:
[----:B------:R-:W-:-:S04]  /*1fb0*/  LOP3.LUT R0, R3, 0x80000000, R0, 0x48, !PT ;  /* 0x8000000003007812 */ /* 0x000fc800078e4800 */
[----:B------:R-:W-:Y:S01]  /*1fc0*/  LOP3.LUT R0, R0, 0x7f800000, RZ, 0xfc, !PT ;  /* 0x7f80000000007812 */ /* 0x000fe200078efcff */
[----:B------:R-:W-:Y:S06]  /*1fd0*/  BRA `(.L_x_83) ;  /* 0x0000000000147947 */ /* 0x000fec0003800000 */
.L_x_77:
[----:B------:R-:W-:Y:S01]  /*1fe0*/  LOP3.LUT R0, R3, 0x80000000, R0, 0x48, !PT ;  /* 0x8000000003007812 */ /* 0x000fe200078e4800 */
[----:B------:R-:W-:Y:S06]  /*1ff0*/  BRA `(.L_x_83) ;  /* 0x00000000000c7947 */ /* 0x000fec0003800000 */
.L_x_76:
[----:B------:R-:W0:Y:S01]  /*2000*/  MUFU.RSQ R0, -QNAN ;  /* 0xffc0000000007908 */ /* 0x000e220000001400 */
[----:B------:R-:W-:Y:S05]  /*2010*/  BRA `(.L_x_83) ;  /* 0x0000000000047947 */ /* 0x000fea0003800000 */
.L_x_75:
[----:B------:R-:W-:-:S07]  /*2020*/  FADD.FTZ R0, R0, R3 ;  /* 0x0000000300007221 */ /* 0x000fce0000010000 */
.L_x_83:
[----:B------:R-:W-:Y:S05]  /*2030*/  BSYNC.RECONVERGENT B1 ;  /* 0x0000000000017941 */ /* 0x000fea0003800200 */
.L_x_73:
[----:B------:R-:W-:Y:S01]  /*2040*/  HFMA2 R13, -RZ, RZ, 0, 0 ;  /* 0x00000000ff0d7431 */ /* 0x000fe200000001ff */
[----:B------:R-:W-:-:S04]  /*2050*/  MOV R12, R14 ;  /* 0x0000000e000c7202 */ /* 0x000fc80000000f00 */
[----:B0-----:R-:W-:Y:S05]  /*2060*/  RET.REL.NODEC R12 `(_Z13prewittKernelyyii) ;  /* 0xffffffdc0ce47950 */ /* 0x001fea0003c3ffff */
.L_x_84:
        /* <DEDUP_REMOVED lines=9> */
.L_x_219:


//--------------------- .text._Z13robertsKernelyyii --------------------------
	.section	.text._Z13robertsKernelyyii,"ax",@progbits
	.align	128
        .global         _Z13robertsKernelyyii
        .type           _Z13robertsKernelyyii,@function
        .size           _Z13robertsKernelyyii,(.L_x_221 - _Z13robertsKernelyyii)
        .other          _Z13robertsKernelyyii,@"STO_CUDA_ENTRY STV_DEFAULT"
_Z13robertsKernelyyii:
.text._Z13robertsKernelyyii:
        /* <DEDUP_REMOVED lines=16> */
[----:B------:R-:W0:Y:S01]  /*0100*/  MUFU.RCP R2, R11 ;  /* 0x0000000b00027308 */ /* 0x000e220000001000 */
[----:B------:R-:W-:-:S07]  /*0110*/  I2FP.F32.S32 R9, UR7 ;  /* 0x0000000700097c45 */ /* 0x000fce0008201400 */
        /* <DEDUP_REMOVED lines=9> */
[----:B------:R-:W-:Y:S05]  /*01b0*/  CALL.REL.NOINC `($__internal_6_$__cuda_sm3x_div_rn_noftz_f32_slowpath) ;  /* 0x0000001000e47944 */ /* 0x000fea0003c00000 */
[----:B------:R-:W-:-:S07]  /*01c0*/  MOV R6, R0 ;  /* 0x0000000000067202 */ /* 0x000fce0000000f00 */
.L_x_86:
[----:B------:R-:W-:Y:S05]  /*01d0*/  BSYNC.RECONVERGENT B0 ;  /* 0x0000000000007941 */ /* 0x000fea0003800200 */
.L_x_85:
[----:B------:R-:W0:Y:S01]  /*01e0*/  MUFU.RCP R2, R9 ;  /* 0x0000000900027308 */ /* 0x000e220000001000 */
[----:B------:R-:W-:Y:S01]  /*01f0*/  I2FP.F32.U32 R0, R5 ;  /* 0x0000000500007245 */ /* 0x000fe20000201000 */
[----:B------:R-:W1:Y:S01]  /*0200*/  LDCU.64 UR6, c[0x0][0x358] ;  /* 0x00006b00ff0677ac */ /* 0x000e620008000a00 */
[----:B------:R-:W-:Y:S05]  /*0210*/  BSSY.RECONVERGENT B0, `(.L_x_87) ;  /* 0x000000c000007945 */ /* 0x000fea0003800200 */
        /* <DEDUP_REMOVED lines=9> */
[----:B------:R-:W-:Y:S05]  /*02b0*/  CALL.REL.NOINC `($__internal_6_$__cuda_sm3x_div_rn_noftz_f32_slowpath) ;  /* 0x0000001000a47944 */ /* 0x000fea0003c00000 */
[----:B------:R-:W-:-:S07]  /*02c0*/  MOV R7, R0 ;  /* 0x0000000000077202 */ /* 0x000fce0000000f00 */
.L_x_88:
[----:B------:R-:W-:Y:S05]  /*02d0*/  BSYNC.RECONVERGENT B0 ;  /* 0x0000000000007941 */ /* 0x000fea0003800200 */
.L_x_87:
        /* <DEDUP_REMOVED lines=24> */
[----:B------:R-:W-:Y:S05]  /*0460*/  CALL.REL.NOINC `($__internal_6_$__cuda_sm3x_div_rn_noftz_f32_slowpath) ;  /* 0x0000001000387944 */ /* 0x000fea0003c00000 */
[----:B------:R-:W-:-:S07]  /*0470*/  MOV R2, R0 ;  /* 0x0000000000027202 */ /* 0x000fce0000000f00 */
.L_x_90:
[----:B------:R-:W-:Y:S05]  /*0480*/  BSYNC.RECONVERGENT B0 ;  /* 0x0000000000007941 */ /* 0x000fea0003800200 */
.L_x_89:
        /* <DEDUP_REMOVED lines=25> */
[----:B------:R-:W-:Y:S05]  /*0620*/  CALL.REL.NOINC `($__internal_6_$__cuda_sm3x_div_rn_noftz_f32_slowpath) ;  /* 0x0000000c00c87944 */ /* 0x000fea0003c00000 */
[----:B------:R-:W-:-:S07]  /*0630*/  MOV R7, R0 ;  /* 0x0000000000077202 */ /* 0x000fce0000000f00 */
.L_x_92:
[----:B------:R-:W-:Y:S05]  /*0640*/  BSYNC.RECONVERGENT B0 ;  /* 0x0000000000007941 */ /* 0x000fea0003800200 */
.L_x_91:
[----:B------:R-:W0:Y:S01]  /*0650*/  LDCU UR4, c[0x0][0x380] ;  /* 0x00007000ff0477ac */ /* 0x000e220008000800 */
[----:B------:R-:W-:Y:S01]  /*0660*/  HFMA2 R17, -RZ, RZ, -3, 0 ;  /* 0xc2000000ff117431 */ /* 0x000fe200000001ff */
[----:B------:R-:W-:Y:S02]  /*0670*/  MOV R18, R2 ;  /* 0x0000000200127202 */ /* 0x000fe40000000f00 */
[----:B------:R-:W-:Y:S01]  /*0680*/  MOV R19, R7 ;  /* 0x0000000700137202 */ /* 0x000fe20000000f00 */
[----:B------:R-:W-:Y:S02]  /*0690*/  UMOV UR5, URZ ;  /* 0x000000ff00057c82 */ /* 0x000fe40008000000 */
[----:B0-----:R0:W5:Y:S01]  /*06a0*/  TEX.LL RZ, R3, R6, R17, UR4, 2D, 0x1 ;  /* 0x28ff041106037f60 */ /* 0x00116200089e01ff */
[----:B------:R-:W5:Y:S01]  /*06b0*/  TEX.LL RZ, R11, R18, R17, UR4, 2D, 0x1 ;  /* 0x28ff0411120b7f60 */ /* 0x000f6200089e01ff */
[----:B------:R-:W1:Y:S08]  /*06c0*/  LDC.64 R12, c[0x4][0x20] ;  /* 0x01000800ff0c7b82 */ /* 0x000e700000000a00 */
[----:B------:R-:W2:Y:S01]  /*06d0*/  LDC.64 R14, c[0x4][0x28] ;  /* 0x01000a00ff0e7b82 */ /* 0x000ea20000000a00 */
[----:B-1----:R-:W3:Y:S04]  /*06e0*/  LDG.E R0, desc[UR6][R12.64+0x8] ;  /* 0x000008060c007981 */ /* 0x002ee8000c1e1900 */
[----:B------:R-:W4:Y:S04]  /*06f0*/  LDG.E R2, desc[UR6][R12.64+0xc] ;  /* 0x00000c060c027981 */ /* 0x000f28000c1e1900 */
[----:B--2---:R-:W2:Y:S04]  /*0700*/  LDG.E R9, desc[UR6][R14.64+0x8] ;  /* 0x000008060e097981 */ /* 0x004ea8000c1e1900 */
[----:B------:R-:W4:Y:S01]  /*0710*/  LDG.E R16, desc[UR6][R14.64+0xc] ;  /* 0x00000c060e107981 */ /* 0x000f22000c1e1900 */
[----:B------:R-:W-:Y:S01]  /*0720*/  BSSY.RECONVERGENT B0, `(.L_x_93) ;  /* 0x000004b000007945 */ /* 0x000fe20003800200 */
[----:B0-----:R-:W-:-:S02]  /*0730*/  IMAD.MOV.U32 R7, RZ, RZ, 0x3f800000 ;  /* 0x3f800000ff077424 */ /* 0x001fc400078e00ff */
[C---:B---3-5:R-:W-:Y:S01]  /*0740*/  FFMA R0, R3.reuse, R0, R8 ;  /* 0x0000000003007223 */ /* 0x068fe20000000008 */
[----:B--2---:R-:W-:-:S03]  /*0750*/  FFMA R9, R3, R9, R10 ;  /* 0x0000000903097223 */ /* 0x004fc6000000000a */
[----:B----4-:R-:W-:-:S05]  /*0760*/  FFMA R3, R11, R2, R0 ;  /* 0x000000020b037223 */ /* 0x010fca0000000000 */
[----:B------:R-:W-:Y:S01]  /*0770*/  FSETP.NEU.AND P0, PT, R3, 1, PT ;  /* 0x3f8000000300780b */ /* 0x000fe20003f0d000 */
[----:B------:R-:W-:Y:S01]  /*0780*/  FFMA R0, R11, R16, R9 ;  /* 0x000000100b007223 */ /* 0x000fe20000000009 */
[----:B------:R-:W-:-:S04]  /*0790*/  HFMA2 R2, -RZ, RZ, 1.875, 0 ;  /* 0x3f800000ff027431 */ /* 0x000fc800000001ff */
[----:B------:R-:W-:-:S07]  /*07a0*/  FSETP.NEU.AND P1, PT, R0, 1, PT ;  /* 0x3f8000000000780b */ /* 0x000fce0003f2d000 */
[----:B------:R-:W-:Y:S06]  /*07b0*/  @!P0 BRA `(.L_x_94) ;  /* 0x0000000400048947 */ /* 0x000fec0003800000 */
        /* <DEDUP_REMOVED lines=65> */
.L_x_94:
[----:B------:R-:W-:Y:S05]  /*0bd0*/  BSYNC.RECONVERGENT B0 ;  /* 0x0000000000007941 */ /* 0x000fea0003800200 */
.L_x_93:
        /* <DEDUP_REMOVED lines=67> */
.L_x_96:
[----:B------:R-:W-:Y:S05]  /*1010*/  BSYNC.RECONVERGENT B0 ;  /* 0x0000000000007941 */ /* 0x000fea0003800200 */
.L_x_95:
[----:B------:R-:W-:Y:S01]  /*1020*/  FADD R7, R2, R7 ;  /* 0x0000000702077221 */ /* 0x000fe20000000000 */
[----:B------:R-:W-:Y:S03]  /*1030*/  BSSY.RECONVERGENT B0, `(.L_x_97) ;  /* 0x000000c000007945 */ /* 0x000fe60003800200 */
[----:B------:R-:W-:Y:S01]  /*1040*/  VIADD R2, R7, 0xf3000000 ;  /* 0xf300000007027836 */ /* 0x000fe20000000000 */
[----:B------:R0:W1:Y:S04]  /*1050*/  MUFU.RSQ R6, R7 ;  /* 0x0000000700067308 */ /* 0x0000680000001400 */
[----:B------:R-:W-:-:S13]  /*1060*/  ISETP.GT.U32.AND P0, PT, R2, 0x727fffff, PT ;  /* 0x727fffff0200780c */ /* 0x000fda0003f04070 */
[----:B01----:R-:W-:Y:S05]  /*1070*/  @!P0 BRA `(.L_x_98) ;  /* 0x00000000000c8947 */ /* 0x003fea0003800000 */
[----:B------:R-:W-:-:S07]  /*1080*/  MOV R11, 0x10a0 ;  /* 0x000010a0000b7802 */ /* 0x000fce0000000f00 */
[----:B------:R-:W-:Y:S05]  /*1090*/  CALL.REL.NOINC `($__internal_5_$__cuda_sm20_sqrt_rn_f32_slowpath) ;  /* 0x0000000000cc7944 */ /* 0x000fea0003c00000 */
[----:B------:R-:W-:Y:S05]  /*10a0*/  BRA `(.L_x_99) ;  /* 0x0000000000107947 */ /* 0x000fea0003800000 */
.L_x_98:
[----:B------:R-:W-:Y:S01]  /*10b0*/  FMUL.FTZ R2, R7, R6 ;  /* 0x0000000607027220 */ /* 0x000fe20000410000 */
[----:B------:R-:W-:-:S03]  /*10c0*/  FMUL.FTZ R6, R6, 0.5 ;  /* 0x3f00000006067820 */ /* 0x000fc60000410000 */
[----:B------:R-:W-:-:S04]  /*10d0*/  FFMA R7, -R2, R2, R7 ;  /* 0x0000000202077223 */ /* 0x000fc80000000107 */
[----:B------:R-:W-:-:S07]  /*10e0*/  FFMA R2, R7, R6, R2 ;  /* 0x0000000607027223 */ /* 0x000fce0000000002 */
.L_x_99:
[----:B------:R-:W-:Y:S05]  /*10f0*/  BSYNC.RECONVERGENT B0 ;  /* 0x0000000000007941 */ /* 0x000fea0003800200 */
.L_x_97:
        /* <DEDUP_REMOVED lines=10> */
[----:B------:R-:W-:Y:S05]  /*11a0*/  CALL.REL.NOINC `($__internal_6_$__cuda_sm3x_div_rn_noftz_f32_slowpath) ;  /* 0x0000000000e87944 */ /* 0x000fea0003c00000 */
[----:B------:R-:W-:-:S07]  /*11b0*/  MOV R8, R0 ;  /* 0x0000000000087202 */ /* 0x000fce0000000f00 */
.L_x_101:
[----:B------:R-:W-:Y:S05]  /*11c0*/  BSYNC.RECONVERGENT B0 ;  /* 0x0000000000007941 */ /* 0x000fea0003800200 */
.L_x_100:
[----:B------:R-:W0:Y:S01]  /*11d0*/  MUFU.RCP R3, |R8| ;  /* 0x4000000800037308 */ /* 0x000e220000001000 */
[----:B------:R-:W-:Y:S01]  /*11e0*/  FSETP.GT.AND P0, PT, |R8|, 1, PT ;  /* 0x3f8000000800780b */ /* 0x000fe20003f04200 */
[----:B------:R-:W-:Y:S02]  /*11f0*/  HFMA2 R7, -RZ, RZ, 0.890625, -0.00056934356689453125 ;  /* 0x3b2090aaff077431 */ /* 0x000fe400000001ff */
[----:B------:R-:W-:Y:S01]  /*1200*/  HFMA2 R10, -RZ, RZ, 1.857421875, -1409 ;  /* 0x3f6ee581ff0a7431 */ /* 0x000fe200000001ff */
[----:B0-----:R-:W-:-:S05]  /*1210*/  FSEL R3, R3, |R8|, P0 ;  /* 0x4000000803037208 */ /* 0x001fca0000000000 */
[----:B------:R-:W-:-:S04]  /*1220*/  FMUL R0, R3, R3 ;  /* 0x0000000303007220 */ /* 0x000fc80000400000 */
[----:B------:R-:W-:-:S04]  /*1230*/  FFMA R7, R0, R7, -0.014396979473531246185 ;  /* 0xbc6be14f00077423 */ /* 0x000fc80000000007 */
[----:B------:R-:W-:-:S04]  /*1240*/  FFMA R7, R0, R7, 0.039849750697612762451 ;  /* 0x3d23397e00077423 */ /* 0x000fc80000000007 */
[----:B------:R-:W-:-:S04]  /*1250*/  FFMA R7, R0, R7, -0.072529748082160949707 ;  /* 0xbd948a7a00077423 */ /* 0x000fc80000000007 */
[----:B------:R-:W-:-:S04]  /*1260*/  FFMA R7, R0, R7, 0.10518480092287063599 ;  /* 0x3dd76b2100077423 */ /* 0x000fc80000000007 */
[----:B------:R-:W-:-:S04]  /*1270*/  FFMA R7, R0, R7, -0.14171802997589111328 ;  /* 0xbe111e8800077423 */ /* 0x000fc80000000007 */
[C---:B------:R-:W-:Y:S02]  /*1280*/  FFMA R9, R0.reuse, R7, 0.19988775253295898438 ;  /* 0x3e4caf6000097423 */ /* 0x040fe40000000007 */
[----:B------:R-:W0:Y:S02]  /*1290*/  LDC.64 R6, c[0x4][RZ] ;  /* 0x01000000ff067b82 */ /* 0x000e240000000a00 */
[----:B------:R-:W-:-:S04]  /*12a0*/  FFMA R9, R0, R9, -0.33332940936088562012 ;  /* 0xbeaaaa2700097423 */ /* 0x000fc80000000009 */
[----:B------:R-:W-:-:S04]  /*12b0*/  FMUL R0, R0, R9 ;  /* 0x0000000900007220 */ /* 0x000fc80000400000 */
[----:B------:R-:W-:-:S04]  /*12c0*/  FFMA R3, R3, R0, R3 ;  /* 0x0000000003037223 */ /* 0x000fc80000000003 */
[----:B------:R-:W-:Y:S01]  /*12d0*/  @P0 FFMA R3, R10, 1.6832555532455444336, -R3 ;  /* 0x3fd774eb0a030823 */ /* 0x000fe20000000803 */
[----:B------:R-:W-:-:S04]  /*12e0*/  FSETP.NAN.AND P0, PT, |R8|, |R8|, PT ;  /* 0x400000080800720b */ /* 0x000fc80003f08200 */
[----:B------:R-:W-:-:S04]  /*12f0*/  LOP3.LUT R8, R3, 0x80000000, R8, 0xb8, !PT ;  /* 0x8000000003087812 */ /* 0x000fc800078eb808 */
[----:B------:R-:W-:Y:S01]  /*1300*/  FSEL R0, R8, R3, !P0 ;  /* 0x0000000308007208 */ /* 0x000fe20004000000 */
[----:B0-----:R-:W2:Y:S01]  /*1310*/  LDG.E R11, desc[UR6][R6.64] ;  /* 0x00000006060b7981 */ /* 0x001ea2000c1e1900 */
[----:B------:R-:W-:Y:S01]  /*1320*/  UMOV UR4, 0x54442d18 ;  /* 0x54442d1800047882 */ /* 0x000fe20000000000 */
[----:B------:R-:W-:Y:S01]  /*1330*/  UMOV UR5, 0x3fe921fb ;  /* 0x3fe921fb00057882 */ /* 0x000fe20000000000 */
[----:B------:R-:W0:Y:S01]  /*1340*/  F2F.F64.F32 R8, R0 ;  /* 0x0000000000087310 */ /* 0x000e220000201800 */
[----:B------:R-:W-:Y:S01]  /*1350*/  SHF.L.U32 R4, R4, 0x3, RZ ;  /* 0x0000000304047819 */ /* 0x000fe200000006ff */
[----:B0-----:R-:W-:Y:S01]  /*1360*/  DADD R8, R8, UR4 ;  /* 0x0000000408087e29 */ /* 0x001fe20008000000 */
[----:B------:R-:W0:Y:S05]  /*1370*/  LDCU UR4, c[0x0][0x388] ;  /* 0x00007100ff0477ac */ /* 0x000e2a0008000800 */
[----:B------:R-:W0:Y:S02]  /*1380*/  F2F.F32.F64 R3, R8 ;  /* 0x0000000800037310 */ /* 0x000e240000301000 */
[----:B0-----:R0:W-:Y:S01]  /*1390*/  SUST.D.BA.2D.64.STRONG.SM.TRAP [R4], R2, UR4 ;  /* 0x70ff040204007f9d */ /* 0x0011e2000810ab00 */
[----:B--2---:R-:W-:-:S13]  /*13a0*/  FSETP.GT.AND P0, PT, R2, R11, PT ;  /* 0x0000000b0200720b */ /* 0x004fda0003f04000 */
[----:B------:R-:W-:Y:S01]  /*13b0*/  @P0 STG.E desc[UR6][R6.64], R2 ;  /* 0x0000000206000986 */ /* 0x000fe2000c101906 */
[----:B0-----:R-:W-:Y:S05]  /*13c0*/  EXIT ;  /* 0x000000000000794d */ /* 0x001fea0003800000 */
        .weak           $__internal_5_$__cuda_sm20_sqrt_rn_f32_slowpath
        .type           $__internal_5_$__cuda_sm20_sqrt_rn_f32_slowpath,@function
        .size           $__internal_5_$__cuda_sm20_sqrt_rn_f32_slowpath,($__internal_6_$__cuda_sm3x_div_rn_noftz_f32_slowpath - $__internal_5_$__cuda_sm20_sqrt_rn_f32_slowpath)
$__internal_5_$__cuda_sm20_sqrt_rn_f32_slowpath:
        /* <DEDUP_REMOVED lines=20> */
.L_x_102:
[----:B------:R-:W-:Y:S01]  /*1510*/  HFMA2 R7, -RZ, RZ, 0, 0 ;  /* 0x00000000ff077431 */ /* 0x000fe200000001ff */
[----:B------:R-:W-:Y:S02]  /*1520*/  MOV R2, R6 ;  /* 0x0000000600027202 */ /* 0x000fe40000000f00 */
[----:B------:R-:W-:-:S04]  /*1530*/  MOV R6, R11 ;  /* 0x0000000b00067202 */ /* 0x000fc80000000f00 */
[----:B------:R-:W-:Y:S05]  /*1540*/  RET.REL.NODEC R6 `(_Z13robertsKernelyyii) ;  /* 0xffffffe806ac7950 */ /* 0x000fea0003c3ffff */
        .weak           $__internal_6_$__cuda_sm3x_div_rn_noftz_f32_slowpath
        .type           $__internal_6_$__cuda_sm3x_div_rn_noftz_f32_slowpath,@function
        .size           $__internal_6_$__cuda_sm3x_div_rn_noftz_f32_slowpath,(.L_x_221 - $__internal_6_$__cuda_sm3x_div_rn_noftz_f32_slowpath)
$__internal_6_$__cuda_sm3x_div_rn_noftz_f32_slowpath:
        /* <DEDUP_REMOVED lines=30> */
[----:B------:R-:W-:Y:S01]  /*1730*/  @!P0 FFMA R0, R0, 1.84467440737095516160e+19, RZ ;  /* 0x5f80000000008823 */ /* 0x000fe200000000ff */
[----:B------:R-:W-:Y:S01]  /*1740*/  @!P0 MOV R14, 0xffffffc0 ;  /* 0xffffffc0000e8802 */ /* 0x000fe20000000f00 */
[----:B------:R-:W-:-:S03]  /*1750*/  @!P1 FFMA R3, R3, 1.84467440737095516160e+19, RZ ;  /* 0x5f80000003039823 */ /* 0x000fc600000000ff */
[----:B------:R-:W-:-:S07]  /*1760*/  @!P1 IADD3 R14, PT, PT, R14, 0x40, RZ ;  /* 0x000000400e0e9810 */ /* 0x000fce0007ffe0ff */
.L_x_104:
[----:B------:R-:W-:Y:S01]  /*1770*/  LEA R16, R13, 0xc0800000, 0x17 ;  /* 0xc08000000d107811 */ /* 0x000fe200078eb8ff */
[----:B------:R-:W-:Y:S01]  /*1780*/  BSSY.RECONVERGENT B2, `(.L_x_109) ;  /* 0x0000036000027945 */ /* 0x000fe20003800200 */
[----:B------:R-:W-:Y:S02]  /*1790*/  IADD3 R15, PT, PT, R15, -0x7f, RZ ;  /* 0xffffff810f0f7810 */ /* 0x000fe40007ffe0ff */
[----:B------:R-:W-:-:S03]  /*17a0*/  IADD3 R17, PT, PT, -R16, R3, RZ ;  /* 0x0000000310117210 */ /* 0x000fc60007ffe1ff */
[----:B------:R-:W-:Y:S01]  /*17b0*/  IMAD R0, R15, -0x800000, R0 ;  /* 0xff8000000f007824 */ /* 0x000fe200078e0200 */
[----:B------:R-:W0:Y:S01]  /*17c0*/  MUFU.RCP R3, R17 ;  /* 0x0000001100037308 */ /* 0x000e220000001000 */
[----:B------:R-:W-:Y:S01]  /*17d0*/  FADD.FTZ R19, -R17, -RZ ;  /* 0x800000ff11137221 */ /* 0x000fe20000010100 */
[----:B------:R-:W-:-:S04]  /*17e0*/  IADD3 R15, PT, PT, R15, 0x7f, -R13 ;  /* 0x0000007f0f0f7810 */ /* 0x000fc80007ffe80d */
[----:B------:R-:W-:Y:S01]  /*17f0*/  IADD3 R15, PT, PT, R15, R14, RZ ;  /* 0x0000000e0f0f7210 */ /* 0x000fe20007ffe0ff */
[----:B0-----:R-:W-:-:S04]  /*1800*/  FFMA R16, R3, R19, 1 ;  /* 0x3f80000003107423 */ /* 0x001fc80000000013 */
[----:B------:R-:W-:-:S04]  /*1810*/  FFMA R3, R3, R16, R3 ;  /* 0x0000001003037223 */ /* 0x000fc80000000003 */
[----:B------:R-:W-:-:S04]  /*1820*/  FFMA R16, R0, R3, RZ ;  /* 0x0000000300107223 */ /* 0x000fc800000000ff */
[----:B------:R-:W-:-:S04]  /*1830*/  FFMA R18, R19, R16, R0 ;  /* 0x0000001013127223 */ /* 0x000fc80000000000 */
[----:B------:R-:W-:-:S04]  /*1840*/  FFMA R16, R3, R18, R16 ;  /* 0x0000001203107223 */ /* 0x000fc80000000010 */
[----:B------:R-:W-:-:S04]  /*1850*/  FFMA R19, R19, R16, R0 ;  /* 0x0000001013137223 */ /* 0x000fc80000000000 */
        /* <DEDUP_REMOVED lines=16> */
[----:B------:R-:W-:Y:S02]  /*1960*/  ISETP.NE.AND P1, PT, R17, RZ, PT ;  /* 0x000000ff1100720c */ /* 0x000fe40003f25270 */
        /* <DEDUP_REMOVED lines=19> */
.L_x_111:
[----:B------:R-:W-:-:S04]  /*1aa0*/  LOP3.LUT R0, R0, 0x80000000, RZ, 0xc0, !PT ;  /* 0x8000000000007812 */ /* 0x000fc800078ec0ff */
[----:B------:R-:W-:Y:S01]  /*1ab0*/  LOP3.LUT R0, R0, 0x7f800000, RZ, 0xfc, !PT ;  /* 0x7f80000000007812 */ /* 0x000fe200078efcff */
[----:B------:R-:W-:Y:S06]  /*1ac0*/  BRA `(.L_x_112) ;  /* 0x0000000000047947 */ /* 0x000fec0003800000 */
.L_x_110:
[----:B------:R-:W-:-:S07]  /*1ad0*/  LEA R0, R15, R0, 0x17 ;  /* 0x000000000f007211 */ /* 0x000fce00078eb8ff */
.L_x_112:
[----:B------:R-:W-:Y:S05]  /*1ae0*/  BSYNC.RECONVERGENT B2 ;  /* 0x0000000000027941 */ /* 0x000fea0003800200 */
.L_x_109:
[----:B------:R-:W-:Y:S05]  /*1af0*/  BRA `(.L_x_113) ;  /* 0x0000000000207947 */ /* 0x000fea0003800000 */
.L_x_108:
[----:B------:R-:W-:-:S04]  /*1b00*/  LOP3.LUT R0, R3, 0x80000000, R0, 0x48, !PT ;  /* 0x8000000003007812 */ /* 0x000fc800078e4800 */
[----:B------:R-:W-:Y:S01]  /*1b10*/  LOP3.LUT R0, R0, 0x7f800000, RZ, 0xfc, !PT ;  /* 0x7f80000000007812 */ /* 0x000fe200078efcff */
[----:B------:R-:W-:Y:S06]  /*1b20*/  BRA `(.L_x_113) ;  /* 0x0000000000147947 */ /* 0x000fec0003800000 */
.L_x_107:
[----:B------:R-:W-:Y:S01]  /*1b30*/  LOP3.LUT R0, R3, 0x80000000, R0, 0x48, !PT ;  /* 0x8000000003007812 */ /* 0x000fe200078e4800 */
[----:B------:R-:W-:Y:S06]  /*1b40*/  BRA `(.L_x_113) ;  /* 0x00000000000c7947 */ /* 0x000fec0003800000 */
.L_x_106:
[----:B------:R-:W0:Y:S01]  /*1b50*/  MUFU.RSQ R0, -QNAN ;  /* 0xffc0000000007908 */ /* 0x000e220000001400 */
[----:B------:R-:W-:Y:S05]  /*1b60*/  BRA `(.L_x_113) ;  /* 0x0000000000047947 */ /* 0x000fea0003800000 */
.L_x_105:
[----:B------:R-:W-:-:S07]  /*1b70*/  FADD.FTZ R0, R0, R3 ;  /* 0x0000000300007221 */ /* 0x000fce0000010000 */
.L_x_113:
[----:B------:R-:W-:Y:S05]  /*1b80*/  BSYNC.RECONVERGENT B1 ;  /* 0x0000000000017941 */ /* 0x000fea0003800200 */
.L_x_103:
[----:B------:R-:W-:-:S04]  /*1b90*/  HFMA2 R13, -RZ, RZ, 0, 0 ;  /* 0x00000000ff0d7431 */ /* 0x000fc800000001ff */
[----:B0-----:R-:W-:Y:S05]  /*1ba0*/  RET.REL.NODEC R12 `(_Z13robertsKernelyyii) ;  /* 0xffffffe40c147950 */ /* 0x001fea0003c3ffff */
.L_x_114:
        /* <DEDUP_REMOVED lines=13> */
.L_x_221:


//--------------------- .text._Z11sobelKernelyyii --------------------------
	.section	.text._Z11sobelKernelyyii,"ax",@progbits
	.align	128
        .global         _Z11sobelKernelyyii
        .type           _Z11sobelKernelyyii,@function
        .size           _Z11sobelKernelyyii,(.L_x_223 - _Z11sobelKernelyyii)
        .other          _Z11sobelKernelyyii,@"STO_CUDA_ENTRY STV_DEFAULT"
_Z11sobelKernelyyii:
.text._Z11sobelKernelyyii:
        /* <DEDUP_REMOVED lines=28> */
[----:B------:R-:W-:Y:S05]  /*01c0*/  CALL.REL.NOINC `($__internal_8_$__cuda_sm3x_div_rn_noftz_f32_slowpath) ;  /* 0x00000018000c7944 */ /* 0x000fea0003c00000 */
[----:B------:R-:W-:-:S07]  /*01d0*/  MOV R6, R0 ;  /* 0x0000000000067202 */ /* 0x000fce0000000f00 */
.L_x_116:
[----:B------:R-:W-:Y:S05]  /*01e0*/  BSYNC.RECONVERGENT B0 ;  /* 0x0000000000007941 */ /* 0x000fea0003800200 */
.L_x_115:
        /* <DEDUP_REMOVED lines=14> */
[----:B------:R-:W-:Y:S05]  /*02d0*/  CALL.REL.NOINC `($__internal_8_$__cuda_sm3x_div_rn_noftz_f32_slowpath) ;  /* 0x0000001400c87944 */ /* 0x000fea0003c00000 */
[----:B------:R-:W-:-:S07]  /*02e0*/  MOV R7, R0 ;  /* 0x0000000000077202 */ /* 0x000fce0000000f00 */
.L_x_118:
[----:B------:R-:W-:Y:S05]  /*02f0*/  BSYNC.RECONVERGENT B0 ;  /* 0x0000000000007941 */ /* 0x000fea0003800200 */
.L_x_117:
        /* <DEDUP_REMOVED lines=23> */
[----:B------:R-:W-:Y:S05]  /*0470*/  CALL.REL.NOINC `($__internal_8_$__cuda_sm3x_div_rn_noftz_f32_slowpath) ;  /* 0x0000001400607944 */ /* 0x000fea0003c00000 */
[----:B------:R-:W-:-:S07]  /*0480*/  MOV R2, R0 ;  /* 0x0000000000027202 */ /* 0x000fce0000000f00 */
.L_x_120:
[----:B------:R-:W-:Y:S05]  /*0490*/  BSYNC.RECONVERGENT B0 ;  /* 0x0000000000007941 */ /* 0x000fea0003800200 */
.L_x_119:
        /* <DEDUP_REMOVED lines=25> */
[----:B------:R-:W-:Y:S05]  /*0630*/  CALL.REL.NOINC `($__internal_8_$__cuda_sm3x_div_rn_noftz_f32_slowpath) ;  /* 0x0000001000f07944 */ /* 0x000fea0003c00000 */
[----:B------:R-:W-:-:S07]  /*0640*/  IMAD.MOV.U32 R8, RZ, RZ, R0 ;  /* 0x000000ffff087224 */ /* 0x000fce00078e0000 */
.L_x_122:
[----:B------:R-:W-:Y:S05]  /*0650*/  BSYNC.RECONVERGENT B0 ;  /* 0x0000000000007941 */ /* 0x000fea0003800200 */
.L_x_121:
        /* <DEDUP_REMOVED lines=25> */
[----:B------:R-:W-:-:S07]  /*07f0*/  MOV R17, R0 ;  /* 0x0000000000117202 */ /* 0x000fce0000000f00 */
.L_x_124:
[----:B------:R-:W-:Y:S05]  /*0800*/  BSYNC.RECONVERGENT B0 ;  /* 0x0000000000007941 */ /* 0x000fea0003800200 */
.L_x_123:
        /* <DEDUP_REMOVED lines=40> */
[----:B------:R-:W-:Y:S05]  /*0a90*/  CALL.REL.NOINC `($__internal_8_$__cuda_sm3x_div_rn_noftz_f32_slowpath) ;  /* 0x0000000c00d87944 */ /* 0x000fea0003c00000 */
[----:B------:R-:W-:-:S07]  /*0aa0*/  MOV R13, R0 ;  /* 0x00000000000d7202 */ /* 0x000fce0000000f00 */
.L_x_126:
[----:B------:R-:W-:Y:S05]  /*0ab0*/  BSYNC.RECONVERGENT B0 ;  /* 0x0000000000007941 */ /* 0x000fea0003800200 */
.L_x_125:
        /* <DEDUP_REMOVED lines=97> */
.L_x_128:
[----:B------:R-:W-:Y:S05]  /*10d0*/  BSYNC.RECONVERGENT B0 ;  /* 0x0000000000007941 */ /* 0x000fea0003800200 */
.L_x_127:
        /* <DEDUP_REMOVED lines=67> */
.L_x_130:
[----:B------:R-:W-:Y:S05]  /*1510*/  BSYNC.RECONVERGENT B0 ;  /* 0x0000000000007941 */ /* 0x000fea0003800200 */
.L_x_129:
[----:B------:R-:W-:Y:S01]  /*1520*/  FADD R7, R2, R7 ;  /* 0x0000000702077221 */ /* 0x000fe20000000000 */
[----:B------:R-:W-:Y:S03]  /*1530*/  BSSY.RECONVERGENT B0, `(.L_x_131) ;  /* 0x000000c000007945 */ /* 0x000fe60003800200 */
[----:B------:R0:W1:Y:S01]  /*1540*/  MUFU.RSQ R6, R7 ;  /* 0x0000000700067308 */ /* 0x0000620000001400 */
[----:B------:R-:W-:-:S04]  /*1550*/  IADD3 R2, PT, PT, R7, -0xd000000, RZ ;  /* 0xf300000007027810 */ /* 0x000fc80007ffe0ff */
[----:B------:R-:W-:-:S13]  /*1560*/  ISETP.GT.U32.AND P0, PT, R2, 0x727fffff, PT ;  /* 0x727fffff0200780c */ /* 0x000fda0003f04070 */
[----:B01----:R-:W-:Y:S05]  /*1570*/  @!P0 BRA `(.L_x_132) ;  /* 0x00000000000c8947 */ /* 0x003fea0003800000 */
[----:B------:R-:W-:-:S07]  /*1580*/  MOV R11, 0x15a0 ;  /* 0x000015a0000b7802 */ /* 0x000fce0000000f00 */
[----:B------:R-:W-:Y:S05]  /*1590*/  CALL.REL.NOINC `($__internal_7_$__cuda_sm20_sqrt_rn_f32_slowpath) ;  /* 0x0000000000b87944 */ /* 0x000fea0003c00000 */
[----:B------:R-:W-:Y:S05]  /*15a0*/  BRA `(.L_x_133) ;  /* 0x0000000000107947 */ /* 0x000fea0003800000 */
.L_x_132:
[----:B------:R-:W-:Y:S01]  /*15b0*/  FMUL.FTZ R2, R7, R6 ;  /* 0x0000000607027220 */ /* 0x000fe20000410000 */
[----:B------:R-:W-:-:S03]  /*15c0*/  FMUL.FTZ R6, R6, 0.5 ;  /* 0x3f00000006067820 */ /* 0x000fc60000410000 */
[----:B------:R-:W-:-:S04]  /*15d0*/  FFMA R7, -R2, R2, R7 ;  /* 0x0000000202077223 */ /* 0x000fc80000000107 */
[----:B------:R-:W-:-:S07]  /*15e0*/  FFMA R2, R7, R6, R2 ;  /* 0x0000000607027223 */ /* 0x000fce0000000002 */
.L_x_133:
[----:B------:R-:W-:Y:S05]  /*15f0*/  BSYNC.RECONVERGENT B0 ;  /* 0x0000000000007941 */ /* 0x000fea0003800200 */
.L_x_131:
        /* <DEDUP_REMOVED lines=10> */
[----:B------:R-:W-:Y:S05]  /*16a0*/  CALL.REL.NOINC `($__internal_8_$__cuda_sm3x_div_rn_noftz_f32_slowpath) ;  /* 0x0000000000d47944 */ /* 0x000fea0003c00000 */
[----:B------:R-:W-:-:S07]  /*16b0*/  MOV R8, R0 ;  /* 0x0000000000087202 */ /* 0x000fce0000000f00 */
.L_x_135:
[----:B------:R-:W-:Y:S05]  /*16c0*/  BSYNC.RECONVERGENT B0 ;  /* 0x0000000000007941 */ /* 0x000fea0003800200 */
.L_x_134:
        /* <DEDUP_REMOVED lines=27> */
        .weak           $__internal_7_$__cuda_sm20_sqrt_rn_f32_slowpath
        .type           $__internal_7_$__cuda_sm20_sqrt_rn_f32_slowpath,@function
        .size           $__internal_7_$__cuda_sm20_sqrt_rn_f32_slowpath,($__internal_8_$__cuda_sm3x_div_rn_noftz_f32_slowpath - $__internal_7_$__cuda_sm20_sqrt_rn_f32_slowpath)
$__internal_7_$__cuda_sm20_sqrt_rn_f32_slowpath:
        /* <DEDUP_REMOVED lines=20> */
.L_x_136:
[----:B------:R-:W-:Y:S01]  /*19c0*/  HFMA2 R7, -RZ, RZ, 0, 0 ;  /* 0x00000000ff077431 */ /* 0x000fe200000001ff */
[----:B------:R-:W-:Y:S02]  /*19d0*/  MOV R2, R6 ;  /* 0x0000000600027202 */ /* 0x000fe40000000f00 */
[----:B------:R-:W-:-:S04]  /*19e0*/  MOV R6, R11 ;  /* 0x0000000b00067202 */ /* 0x000fc80000000f00 */
[----:B------:R-:W-:Y:S05]  /*19f0*/  RET.REL.NODEC R6 `(_Z11sobelKernelyyii) ;  /* 0xffffffe406807950 */ /* 0x000fea0003c3ffff */
        .weak           $__internal_8_$__cuda_sm3x_div_rn_noftz_f32_slowpath
        .type           $__internal_8_$__cuda_sm3x_div_rn_noftz_f32_slowpath,@function
        .size           $__internal_8_$__cuda_sm3x_div_rn_noftz_f32_slowpath,(.L_x_223 - $__internal_8_$__cuda_sm3x_div_rn_noftz_f32_slowpath)
$__internal_8_$__cuda_sm3x_div_rn_noftz_f32_slowpath:
        /* <DEDUP_REMOVED lines=34> */
.L_x_138:
        /* <DEDUP_REMOVED lines=51> */
.L_x_145:
[----:B------:R-:W-:-:S04]  /*1f50*/  LOP3.LUT R0, R0, 0x80000000, RZ, 0xc0, !PT ;  /* 0x8000000000007812 */ /* 0x000fc800078ec0ff */
[----:B------:R-:W-:Y:S01]  /*1f60*/  LOP3.LUT R0, R0, 0x7f800000, RZ, 0xfc, !PT ;  /* 0x7f80000000007812 */ /* 0x000fe200078efcff */
[----:B------:R-:W-:Y:S06]  /*1f70*/  BRA `(.L_x_146) ;  /* 0x0000000000047947 */ /* 0x000fec0003800000 */
.L_x_144:
[----:B------:R-:W-:-:S07]  /*1f80*/  LEA R0, R21, R0, 0x17 ;  /* 0x0000000015007211 */ /* 0x000fce00078eb8ff */
.L_x_146:
[----:B------:R-:W-:Y:S05]  /*1f90*/  BSYNC.RECONVERGENT B2 ;  /* 0x0000000000027941 */ /* 0x000fea0003800200 */
.L_x_143:
[----:B------:R-:W-:Y:S05]  /*1fa0*/  BRA `(.L_x_147) ;  /* 0x0000000000207947 */ /* 0x000fea0003800000 */
.L_x_142:
[----:B------:R-:W-:-:S04]  /*1fb0*/  LOP3.LUT R0, R3, 0x80000000, R0, 0x48, !PT ;  /* 0x8000000003007812 */ /* 0x000fc800078e4800 */
[----:B------:R-:W-:Y:S01]  /*1fc0*/  LOP3.LUT R0, R0, 0x7f800000, RZ, 0xfc, !PT ;  /* 0x7f80000000007812 */ /* 0x000fe200078efcff */
[----:B------:R-:W-:Y:S06]  /*1fd0*/  BRA `(.L_x_147) ;  /* 0x0000000000147947 */ /* 0x000fec0003800000 */
.L_x_141:
[----:B------:R-:W-:Y:S01]  /*1fe0*/  LOP3.LUT R0, R3, 0x80000000, R0, 0x48, !PT ;  /* 0x8000000003007812 */ /* 0x000fe200078e4800 */
[----:B------:R-:W-:Y:S06]  /*1ff0*/  BRA `(.L_x_147) ;  /* 0x00000000000c7947 */ /* 0x000fec0003800000 */
.L_x_140:
[----:B------:R-:W0:Y:S01]  /*2000*/  MUFU.RSQ R0, -QNAN ;  /* 0xffc0000000007908 */ /* 0x000e220000001400 */
[----:B------:R-:W-:Y:S05]  /*2010*/  BRA `(.L_x_147) ;  /* 0x0000000000047947 */ /* 0x000fea0003800000 */
.L_x_139:
[----:B------:R-:W-:-:S07]  /*2020*/  FADD.FTZ R0, R0, R3 ;  /* 0x0000000300007221 */ /* 0x000fce0000010000 */
.L_x_147:
[----:B------:R-:W-:Y:S05]  /*2030*/  BSYNC.RECONVERGENT B1 ;  /* 0x0000000000017941 */ /* 0x000fea0003800200 */
.L_x_137:
[----:B------:R-:W-:Y:S01]  /*2040*/  HFMA2 R13, -RZ, RZ, 0, 0 ;  /* 0x00000000ff0d7431 */ /* 0x000fe200000001ff */
[----:B------:R-:W-:-:S04]  /*2050*/  MOV R12, R14 ;  /* 0x0000000e000c7202 */ /* 0x000fc80000000f00 */
[----:B0-----:R-:W-:Y:S05]  /*2060*/  RET.REL.NODEC R12 `(_Z11sobelKernelyyii) ;  /* 0xffffffdc0ce47950 */ /* 0x001fea0003c3ffff */
.L_x_148:
        /* <DEDUP_REMOVED lines=9> */
.L_x_223:


//--------------------- .text._Z14gaussianKernelyyii --------------------------
	.section	.text._Z14gaussianKernelyyii,"ax",@progbits
	.align	128
        .global         _Z14gaussianKernelyyii
        .type           _Z14gaussianKernelyyii,@function
        .size           _Z14gaussianKernelyyii,(.L_x_224 - _Z14gaussianKernelyyii)
        .other          _Z14gaussianKernelyyii,@"STO_CUDA_ENTRY STV_DEFAULT"
_Z14gaussianKernelyyii:
.text._Z14gaussianKernelyyii:
        /* <DEDUP_REMOVED lines=14> */
[----:B------:R-:W-:Y:S01]  /*00e0*/  VIADD R0, R4, 0xffffffff ;  /* 0xffffffff04007836 */ /* 0x000fe20000000000 */
[----:B------:R-:W-:Y:S01]  /*00f0*/  BSSY.RECONVERGENT B0, `(.L_x_149) ;  /* 0x000000f000007945 */ /* 0x000fe20003800200 */
[----:B------:R-:W-:Y:S01]  /*0100*/  I2FP.F32.S32 R11, UR7 ;  /* 0x00000007000b7c45 */ /* 0x000fe20008201400 */
[----:B------:R-:W0:Y:S02]  /*0110*/  MUFU.RCP R2, R9 ;  /* 0x0000000900027308 */ /* 0x000e240000001000 */
[----:B------:R-:W-:-:S06]  /*0120*/  I2FP.F32.U32 R0, R0 ;  /* 0x0000000000007245 */ /* 0x000fcc0000201000 */
[----:B------:R-:W1:Y:S01]  /*0130*/  FCHK P0, R0, R9 ;  /* 0x0000000900007302 */ /* 0x000e620000000000 */
[----:B0-----:R-:W-:-:S04]  /*0140*/  FFMA R3, -R9, R2, 1 ;  /* 0x3f80000009037423 */ /* 0x001fc80000000102 */
[----:B------:R-:W-:-:S04]  /*0150*/  FFMA R3, R2, R3, R2 ;  /* 0x0000000302037223 */ /* 0x000fc80000000002 */
[----:B------:R-:W-:-:S04]  /*0160*/  FFMA R6, R0, R3, RZ ;  /* 0x0000000300067223 */ /* 0x000fc800000000ff */
[----:B------:R-:W-:-:S04]  /*0170*/  FFMA R2, -R9, R6, R0 ;  /* 0x0000000609027223 */ /* 0x000fc80000000100 */
[----:B------:R-:W-:Y:S01]  /*0180*/  FFMA R6, R3, R2, R6 ;  /* 0x0000000203067223 */ /* 0x000fe20000000006 */
[----:B-1----:R-:W-:Y:S06]  /*0190*/  @!P0 BRA `(.L_x_150) ;  /* 0x0000000000108947 */ /* 0x002fec0003800000 */
[----:B------:R-:W-:Y:S01]  /*01a0*/  IMAD.MOV.U32 R3, RZ, RZ, R9 ;  /* 0x000000ffff037224 */ /* 0x000fe200078e0009 */
[----:B------:R-:W-:-:S07]  /*01b0*/  MOV R12, 0x1d0 ;  /* 0x000001d0000c7802 */ /* 0x000fce0000000f00 */
[----:B------:R-:W-:Y:S05]  /*01c0*/  CALL.REL.NOINC `($__internal_9_$__cuda_sm3x_div_rn_noftz_f32_slowpath) ;  /* 0x0000000800587944 */ /* 0x000fea0003c00000 */
[----:B------:R-:W-:-:S07]  /*01d0*/  MOV R6, R0 ;  /* 0x0000000000067202 */ /* 0x000fce0000000f00 */
.L_x_150:
[----:B------:R-:W-:Y:S05]  /*01e0*/  BSYNC.RECONVERGENT B0 ;  /* 0x0000000000007941 */ /* 0x000fea0003800200 */
.L_x_149:
[----:B------:R-:W0:Y:S01]  /*01f0*/  MUFU.RCP R2, R11 ;  /* 0x0000000b00027308 */ /* 0x000e220000001000 */
[----:B------:R-:W-:Y:S01]  /*0200*/  VIADD R0, R5, 0xffffffff ;  /* 0xffffffff05007836 */ /* 0x000fe20000000000 */
[----:B------:R-:W1:Y:S01]  /*0210*/  LDCU.64 UR6, c[0x0][0x358] ;  /* 0x00006b00ff0677ac */ /* 0x000e620008000a00 */
[----:B------:R-:W-:Y:S03]  /*0220*/  BSSY.RECONVERGENT B0, `(.L_x_151) ;  /* 0x000000d000007945 */ /* 0x000fe60003800200 */
        /* <DEDUP_REMOVED lines=10> */
[----:B------:R-:W-:Y:S05]  /*02d0*/  CALL.REL.NOINC `($__internal_9_$__cuda_sm3x_div_rn_noftz_f32_slowpath) ;  /* 0x0000000800147944 */ /* 0x000fea0003c00000 */
[----:B------:R-:W-:-:S07]  /*02e0*/  MOV R7, R0 ;  /* 0x0000000000077202 */ /* 0x000fce0000000f00 */
.L_x_152:
[----:B------:R-:W-:Y:S05]  /*02f0*/  BSYNC.RECONVERGENT B0 ;  /* 0x0000000000007941 */ /* 0x000fea0003800200 */
.L_x_151:
[----:B------:R-:W0:Y:S01]  /*0300*/  LDCU UR4, c[0x0][0x380] ;  /* 0x00007000ff0477ac */ /* 0x000e220008000800 */
[----:B------:R-:W-:Y:S01]  /*0310*/  IMAD.MOV.U32 R0, RZ, RZ, -0x3e000000 ;  /* 0xc2000000ff007424 */ /* 0x000fe200078e00ff */
[----:B------:R-:W-:-:S05]  /*0320*/  UMOV UR5, URZ ;  /* 0x000000ff00057c82 */ /* 0x000fca0008000000 */
[----:B0-----:R-:W5:Y:S01]  /*0330*/  TEX.LL RZ, R0, R6, R0, UR4, 2D, 0x1 ;  /* 0x28ff040006007f60 */ /* 0x001f6200089e01ff */
[----:B------:R-:W0:Y:S02]  /*0340*/  LDC.64 R12, c[0x4][0x8] ;  /* 0x01000200ff0c7b82 */ /* 0x000e240000000a00 */
[----:B0-----:R-:W2:Y:S01]  /*0350*/  LDG.E R13, desc[UR6][R12.64] ;  /* 0x000000060c0d7981 */ /* 0x001ea2000c1e1900 */
        /* <DEDUP_REMOVED lines=9> */
[----:B--2--5:R-:W-:Y:S01]  /*03f0*/  FFMA R10, R0, R13, RZ ;  /* 0x0000000d000a7223 */ /* 0x024fe200000000ff */
[----:B-1----:R-:W-:Y:S06]  /*0400*/  @!P0 BRA `(.L_x_154) ;  /* 0x0000000000148947 */ /* 0x002fec0003800000 */
[----:B------:R-:W-:Y:S01]  /*0410*/  IMAD.MOV.U32 R0, RZ, RZ, R8 ;  /* 0x000000ffff007224 */ /* 0x000fe200078e0008 */
[----:B------:R-:W-:Y:S02]  /*0420*/  MOV R3, R9 ;  /* 0x0000000900037202 */ /* 0x000fe40000000f00 */
[----:B------:R-:W-:-:S07]  /*0430*/  MOV R12, 0x450 ;  /* 0x00000450000c7802 */ /* 0x000fce0000000f00 */
[----:B------:R-:W-:Y:S05]  /*0440*/  CALL.REL.NOINC `($__internal_9_$__cuda_sm3x_div_rn_noftz_f32_slowpath) ;  /* 0x0000000400b87944 */ /* 0x000fea0003c00000 */
[----:B------:R-:W-:-:S07]  /*0450*/  IMAD.MOV.U32 R2, RZ, RZ, R0 ;  /* 0x000000ffff027224 */ /* 0x000fce00078e0000 */
.L_x_154:
[----:B------:R-:W-:Y:S05]  /*0460*/  BSYNC.RECONVERGENT B0 ;  /* 0x0000000000007941 */ /* 0x000fea0003800200 */
.L_x_153:
[----:B------:R-:W0:Y:S01]  /*0470*/  LDCU UR4, c[0x0][0x380] ;  /* 0x00007000ff0477ac */ /* 0x000e220008000800 */
[----:B------:R-:W-:Y:S01]  /*0480*/  MOV R3, R7 ;  /* 0x0000000700037202 */ /* 0x000fe20000000f00 */
[----:B------:R-:W-:Y:S01]  /*0490*/  IMAD.MOV.U32 R16, RZ, RZ, -0x3e000000 ;  /* 0xc2000000ff107424 */ /* 0x000fe200078e00ff */
[----:B------:R-:W-:-:S04]  /*04a0*/  UMOV UR5, URZ ;  /* 0x000000ff00057c82 */ /* 0x000fc80008000000 */
[----:B0-----:R-:W5:Y:S01]  /*04b0*/  TEX.LL RZ, R3, R2, R16, UR4, 2D, 0x1 ;  /* 0x28ff041002037f60 */ /* 0x001f6200089e01ff */
[----:B------:R-:W0:Y:S02]  /*04c0*/  LDC.64 R12, c[0x4][0x8] ;  /* 0x01000200ff0c7b82 */ /* 0x000e240000000a00 */
[----:B0-----:R-:W2:Y:S01]  /*04d0*/  LDG.E R12, desc[UR6][R12.64+0x4] ;  /* 0x000004060c0c7981 */ /* 0x001ea2000c1e1900 */
[----:B------:R-:W0:Y:S01]  /*04e0*/  MUFU.RCP R8, R9 ;  /* 0x0000000900087308 */ /* 0x000e220000001000 */
[----:B------:R-:W-:Y:S01]  /*04f0*/  VIADD R0, R4, 0x1 ;  /* 0x0000000104007836 */ /* 0x000fe20000000000 */
[----:B------:R-:W-:Y:S04]  /*0500*/  BSSY.RECONVERGENT B0, `(.L_x_155) ;  /* 0x000000f000007945 */ /* 0x000fe80003800200 */
[----:B------:R-:W-:-:S04]  /*0510*/  I2FP.F32.U32 R14, R0 ;  /* 0x00000000000e7245 */ /* 0x000fc80000201000 */
[----:B------:R-:W1:Y:S01]  /*0520*/  FCHK P0, R14, R9 ;  /* 0x000000090e007302 */ /* 0x000e620000000000 */
[----:B0-----:R-:W-:-:S04]  /*0530*/  FFMA R15, -R9, R8, 1 ;  /* 0x3f800000090f7423 */ /* 0x001fc80000000108 */
[----:B------:R-:W-:-:S04]  /*0540*/  FFMA R0, R8, R15, R8 ;  /* 0x0000000f08007223 */ /* 0x000fc80000000008 */
[----:B------:R-:W-:-:S04]  /*0550*/  FFMA R15, R0, R14, RZ ;  /* 0x0000000e000f7223 */ /* 0x000fc800000000ff */
[----:B------:R-:W-:-:S04]  /*0560*/  FFMA R8, -R9, R15, R14 ;  /* 0x0000000f09087223 */ /* 0x000fc8000000010e */
[----:B------:R-:W-:Y:S01]  /*0570*/  FFMA R8, R0, R8, R15 ;  /* 0x0000000800087223 */ /* 0x000fe2000000000f */
[----:B--2--5:R-:W-:Y:S01]  /*0580*/  FFMA R10, R3, R12, R10 ;  /* 0x0000000c030a7223 */ /* 0x024fe2000000000a */
[----:B-1----:R-:W-:Y:S06]  /*0590*/  @!P0 BRA `(.L_x_156) ;  /* 0x0000000000148947 */ /* 0x002fec0003800000 */
[----:B------:R-:W-:Y:S01]  /*05a0*/  MOV R0, R14 ;  /* 0x0000000e00007202 */ /* 0x000fe20000000f00 */
[----:B------:R-:W-:Y:S01]  /*05b0*/  IMAD.MOV.U32 R3, RZ, RZ, R9 ;  /* 0x000000ffff037224 */ /* 0x000fe200078e0009 */
[----:B------:R-:W-:-:S07]  /*05c0*/  MOV R12, 0x5e0 ;  /* 0x000005e0000c7802 */ /* 0x000fce0000000f00 */
[----:B------:R-:W-:Y:S05]  /*05d0*/  CALL.REL.NOINC `($__internal_9_$__cuda_sm3x_div_rn_noftz_f32_slowpath) ;  /* 0x0000000400547944 */ /* 0x000fea0003c00000 */
[----:B------:R-:W-:-:S07]  /*05e0*/  MOV R8, R0 ;  /* 0x0000000000087202 */ /* 0x000fce0000000f00 */
.L_x_156:
[----:B------:R-:W-:Y:S05]  /*05f0*/  BSYNC.RECONVERGENT B0 ;  /* 0x0000000000007941 */ /* 0x000fea0003800200 */
.L_x_155:
        /* <DEDUP_REMOVED lines=18> */
[----:B------:R-:W-:Y:S01]  /*0720*/  IMAD.MOV.U32 R0, RZ, RZ, R14 ;  /* 0x000000ffff007224 */ /* 0x000fe200078e000e */
[----:B------:R-:W-:Y:S02]  /*0730*/  MOV R3, R11 ;  /* 0x0000000b00037202 */ /* 0x000fe40000000f00 */
[----:B------:R-:W-:-:S07]  /*0740*/  MOV R12, 0x760 ;  /* 0x00000760000c7802 */ /* 0x000fce0000000f00 */
[----:B------:R-:W-:Y:S05]  /*0750*/  CALL.REL.NOINC `($__internal_9_$__cuda_sm3x_div_rn_noftz_f32_slowpath) ;  /* 0x0000000000f47944 */ /* 0x000fea0003c00000 */
[----:B------:R-:W-:-:S07]  /*0760*/  IMAD.MOV.U32 R23, RZ, RZ, R0 ;  /* 0x000000ffff177224 */ /* 0x000fce00078e0000 */
.L_x_158:
[----:B------:R-:W-:Y:S05]  /*0770*/  BSYNC.RECONVERGENT B0 ;  /* 0x0000000000007941 */ /* 0x000fea0003800200 */
.L_x_157:
[----:B------:R-:W0:Y:S01]  /*0780*/  LDCU UR4, c[0x0][0x380] ;  /* 0x00007000ff0477ac */ /* 0x000e220008000800 */
[----:B------:R-:W-:Y:S02]  /*0790*/  HFMA2 R17, -RZ, RZ, -3, 0 ;  /* 0xc2000000ff117431 */ /* 0x000fe400000001ff */
[----:B------:R-:W-:Y:S01]  /*07a0*/  IMAD.MOV.U32 R22, RZ, RZ, R6 ;  /* 0x000000ffff167224 */ /* 0x000fe200078e0006 */
[-C--:B------:R-:W-:Y:S01]  /*07b0*/  MOV R25, R23.reuse ;  /* 0x0000001700197202 */ /* 0x080fe20000000f00 */
[----:B------:R-:W-:Y:S01]  /*07c0*/  IMAD.MOV.U32 R24, RZ, RZ, R2 ;  /* 0x000000ffff187224 */ /* 0x000fe200078e0002 */
[----:B------:R-:W-:Y:S01]  /*07d0*/  MOV R27, R23 ;  /* 0x00000017001b7202 */ /* 0x000fe20000000f00 */
[----:B------:R-:W-:Y:S01]  /*07e0*/  IMAD.MOV.U32 R26, RZ, RZ, R8 ;  /* 0x000000ffff1a7224 */ /* 0x000fe200078e0008 */
[----:B------:R-:W-:Y:S02]  /*07f0*/  UMOV UR5, URZ ;  /* 0x000000ff00057c82 */ /* 0x000fe40008000000 */
[----:B0-----:R-:W5:Y:S01]  /*0800*/  TEX.LL RZ, R3, R22, R17, UR4, 2D, 0x1 ;  /* 0x28ff041116037f60 */ /* 0x001f6200089e01ff */
[----:B------:R-:W5:Y:S01]  /*0810*/  TEX.LL RZ, R14, R24, R17, UR4, 2D, 0x1 ;  /* 0x28ff0411180e7f60 */ /* 0x000f6200089e01ff */
[----:B------:R0:W5:Y:S01]  /*0820*/  TEX.LL RZ, R16, R26, R17, UR4, 2D, 0x1 ;  /* 0x28ff04111a107f60 */ /* 0x00016200089e01ff */
[----:B------:R-:W1:Y:S02]  /*0830*/  LDC.64 R12, c[0x4][0x8] ;  /* 0x01000200ff0c7b82 */ /* 0x000e640000000a00 */
[----:B-1----:R-:W2:Y:S04]  /*0840*/  LDG.E R7, desc[UR6][R12.64+0xc] ;  /* 0x00000c060c077981 */ /* 0x002ea8000c1e1900 */
[----:B------:R-:W3:Y:S04]  /*0850*/  LDG.E R9, desc[UR6][R12.64+0x10] ;  /* 0x000010060c097981 */ /* 0x000ee8000c1e1900 */
[----:B------:R-:W4:Y:S01]  /*0860*/  LDG.E R15, desc[UR6][R12.64+0x14] ;  /* 0x000014060c0f7981 */ /* 0x000f22000c1e1900 */
[----:B------:R-:W1:Y:S01]  /*0870*/  MUFU.RCP R20, R11 ;  /* 0x0000000b00147308 */ /* 0x000e620000001000 */
[----:B------:R-:W-:Y:S01]  /*0880*/  IADD3 R0, PT, PT, R5, 0x1, RZ ;  /* 0x0000000105007810 */ /* 0x000fe20007ffe0ff */
[----:B------:R-:W-:Y:S03]  /*0890*/  BSSY.RECONVERGENT B0, `(.L_x_159) ;  /* 0x0000012000007945 */ /* 0x000fe60003800200 */
[----:B------:R-:W-:-:S04]  /*08a0*/  I2FP.F32.U32 R18, R0 ;  /* 0x0000000000127245 */ /* 0x000fc80000201000 */
[----:B------:R-:W4:Y:S01]  /*08b0*/  FCHK P0, R18, R11 ;  /* 0x0000000b12007302 */ /* 0x000f220000000000 */
[----:B-1----:R-:W-:-:S04]  /*08c0*/  FFMA R19, -R11, R20, 1 ;  /* 0x3f8000000b137423 */ /* 0x002fc80000000114 */
[----:B------:R-:W-:Y:S01]  /*08d0*/  FFMA R0, R20, R19, R20 ;  /* 0x0000001314007223 */ /* 0x000fe20000000014 */
[----:B------:R-:W-:-:S04]  /*08e0*/  DEPBAR.LE SB5, 0x1 ;  /* 0x0000d0400000791a */ /* 0x000fc80000000000 */
[----:B--2---:R-:W-:Y:S01]  /*08f0*/  FFMA R3, R3, R7, R10 ;  /* 0x0000000703037223 */ /* 0x004fe2000000000a */
[----:B------:R-:W-:-:S03]  /*0900*/  FFMA R7, R0, R18, RZ ;  /* 0x0000001200077223 */ /* 0x000fc600000000ff */
[----:B---3--:R-:W-:Y:S01]  /*0910*/  FFMA R3, R14, R9, R3 ;  /* 0x000000090e037223 */ /* 0x008fe20000000003 */
[----:B------:R-:W-:-:S04]  /*0920*/  FFMA R10, -R11, R7, R18 ;  /* 0x000000070b0a7223 */ /* 0x000fc80000000112 */
[----:B0-----:R-:W-:Y:S01]  /*0930*/  FFMA R17, R0, R10, R7 ;  /* 0x0000000a00117223 */ /* 0x001fe20000000007 */
[----:B----45:R-:W-:Y:S01]  /*0940*/  FFMA R7, R16, R15, R3 ;  /* 0x0000000f10077223 */ /* 0x030fe20000000003 */
[----:B------:R-:W-:Y:S06]  /*0950*/  @!P0 BRA `(.L_x_160) ;  /* 0x0000000000148947 */ /* 0x000fec0003800000 */
[----:B------:R-:W-:Y:S01]  /*0960*/  IMAD.MOV.U32 R0, RZ, RZ, R18 ;  /* 0x000000ffff007224 */ /* 0x000fe200078e0012 */
[----:B------:R-:W-:Y:S02]  /*0970*/  MOV R3, R11 ;  /* 0x0000000b00037202 */ /* 0x000fe40000000f00 */
[----:B------:R-:W-:-:S07]  /*0980*/  MOV R12, 0x9a0 ;  /* 0x000009a0000c7802 */ /* 0x000fce0000000f00 */
[----:B------:R-:W-:Y:S05]  /*0990*/  CALL.REL.NOINC `($__internal_9_$__cuda_sm3x_div_rn_noftz_f32_slowpath) ;  /* 0x0000000000647944 */ /* 0x000fea0003c00000 */
[----:B------:R-:W-:-:S07]  /*09a0*/  IMAD.MOV.U32 R17, RZ, RZ, R0 ;  /* 0x000000ffff117224 */ /* 0x000fce00078e0000 */
.L_x_160:
[----:B------:R-:W-:Y:S05]  /*09b0*/  BSYNC.RECONVERGENT B0 ;  /* 0x0000000000007941 */ /* 0x000fea0003800200 */
.L_x_159:
[----:B------:R-:W0:Y:S01]  /*09c0*/  LDCU UR4, c[0x0][0x380] ;  /* 0x00007000ff0477ac */ /* 0x000e220008000800 */
[----:B------:R-:W-:Y:S01]  /*09d0*/  MOV R16, R6 ;  /* 0x0000000600107202 */ /* 0x000fe20000000f00 */
[----:B------:R-:W-:Y:S01]  /*09e0*/  IMAD.MOV.U32 R12, RZ, RZ, -0x3e000000 ;  /* 0xc2000000ff0c7424 */ /* 0x000fe200078e00ff */
[----:B------:R-:W-:Y:S01]  /*09f0*/  MOV R15, R17 ;  /* 0x00000011000f7202 */ /* 0x000fe20000000f00 */
        /* <DEDUP_REMOVED lines=11> */
[----:B0-----:R-:W0:Y:S01]  /*0ab0*/  LDCU UR4, c[0x0][0x388] ;  /* 0x00007100ff0477ac */ /* 0x001e220008000800 */
[----:B------:R-:W-:Y:S01]  /*0ac0*/  SHF.L.U32 R4, R4, 0x2, RZ ;  /* 0x0000000204047819 */ /* 0x000fe200000006ff */
[----:B--2--5:R-:W-:-:S04]  /*0ad0*/  FFMA R0, R0, R6, R7 ;  /* 0x0000000600007223 */ /* 0x024fc80000000007 */
[----:B---3--:R-:W-:-:S04]  /*0ae0*/  FFMA R0, R9, R8, R0 ;  /* 0x0000000809007223 */ /* 0x008fc80000000000 */
[----:B----4-:R-:W-:-:S04]  /*0af0*/  FFMA R0, R11, R10, R0 ;  /* 0x0000000a0b007223 */ /* 0x010fc80000000000 */
[----:B------:R-:W-:-:S04]  /*0b00*/  FMUL R0, R0, 0.0625 ;  /* 0x3d80000000007820 */ /* 0x000fc80000400000 */
[----:B0-----:R0:W-:Y:S02]  /*0b10*/  SUST.D.BA.2D.STRONG.SM.TRAP [R4], R0, UR4 ;  /* 0x70ff040004007f9d */ /* 0x0011e4000810a900 */
[----:B0-----:R-:W-:Y:S05]  /*0b20*/  EXIT ;  /* 0x000000000000794d */ /* 0x001fea0003800000 */
        .weak           $__internal_9_$__cuda_sm3x_div_rn_noftz_f32_slowpath
        .type           $__internal_9_$__cuda_sm3x_div_rn_noftz_f32_slowpath,@function
        .size           $__internal_9_$__cuda_sm3x_div_rn_noftz_f32_slowpath,(.L_x_224 - $__internal_9_$__cuda_sm3x_div_rn_noftz_f32_slowpath)
$__internal_9_$__cuda_sm3x_div_rn_noftz_f32_slowpath:
[----:B------:R-:W-:Y:S01]  /*0b30*/  SHF.R.U32.HI R13, RZ, 0x17, R3 ;  /* 0x00000017ff0d7819 */ /* 0x000fe20000011603 */
[----:B------:R-:W-:Y:S01]  /*0b40*/  BSSY.RECONVERGENT B1, `(.L_x_161) ;  /* 0x0000062000017945 */ /* 0x000fe20003800200 */
[----:B------:R-:W-:Y:S02]  /*0b50*/  SHF.R.U32.HI R14, RZ, 0x17, R0 ;  /* 0x00000017ff0e7819 */ /* 0x000fe40000011600 */
[----:B------:R-:W-:Y:S02]  /*0b60*/  LOP3.LUT R13, R13, 0xff, RZ, 0xc0, !PT ;  /* 0x000000ff0d0d7812 */ /* 0x000fe400078ec0ff */
[----:B------:R-:W-:-:S03]  /*0b70*/  LOP3.LUT R15, R14, 0xff, RZ, 0xc0, !PT ;  /* 0x000000ff0e0f7812 */ /* 0x000fc600078ec0ff */
[----:B------:R-:W-:Y:S01]  /*0b80*/  VIADD R17, R13, 0xffffffff ;  /* 0xffffffff0d117836 */ /* 0x000fe20000000000 */
[----:B------:R-:W-:-:S04]  /*0b90*/  IADD3 R16, PT, PT, R15, -0x1, RZ ;  /* 0xffffffff0f107810 */ /* 0x000fc80007ffe0ff */
        /* <DEDUP_REMOVED lines=27> */
.L_x_162:
[----:B------:R-:W-:Y:S01]  /*0d50*/  LEA R16, R13, 0xc0800000, 0x17 ;  /* 0xc08000000d107811 */ /* 0x000fe200078eb8ff */
[----:B------:R-:W-:Y:S01]  /*0d60*/  BSSY.RECONVERGENT B2, `(.L_x_167) ;  /* 0x0000036000027945 */ /* 0x000fe20003800200 */
[----:B------:R-:W-:-:S03]  /*0d70*/  IADD3 R15, PT, PT, R15, -0x7f, RZ ;  /* 0xffffff810f0f7810 */ /* 0x000fc60007ffe0ff */
[----:B------:R-:W-:Y:S02]  /*0d80*/  IMAD.IADD R17, R3, 0x1, -R16 ;  /* 0x0000000103117824 */ /* 0x000fe400078e0a10 */
[C---:B------:R-:W-:Y:S01]  /*0d90*/  IMAD R0, R15.reuse, -0x800000, R0 ;  /* 0xff8000000f007824 */ /* 0x040fe200078e0200 */
[----:B------:R-:W-:Y:S01]  /*0da0*/  IADD3 R15, PT, PT, R15, 0x7f, -R13 ;  /* 0x0000007f0f0f7810 */ /* 0x000fe20007ffe80d */
[----:B------:R-:W0:Y:S01]  /*0db0*/  MUFU.RCP R3, R17 ;  /* 0x0000001100037308 */ /* 0x000e220000001000 */
[----:B------:R-:W-:-:S03]  /*0dc0*/  FADD.FTZ R19, -R17, -RZ ;  /* 0x800000ff11137221 */ /* 0x000fc60000010100 */
[----:B------:R-:W-:Y:S02]  /*0dd0*/  IMAD.IADD R15, R15, 0x1, R14 ;  /* 0x000000010f0f7824 */ /* 0x000fe400078e020e */
        /* <DEDUP_REMOVED lines=9> */
[----:B------:R-:W-:-:S05]  /*0e70*/  IADD3 R17, PT, PT, R13, R15, RZ ;  /* 0x0000000f0d117210 */ /* 0x000fca0007ffe0ff */
        /* <DEDUP_REMOVED lines=11> */
[----:B------:R-:W-:Y:S01]  /*0f30*/  IMAD.MOV R15, RZ, RZ, -R17 ;  /* 0x000000ffff0f7224 */ /* 0x000fe200078e0a11 */
[C---:B------:R-:W-:Y:S02]  /*0f40*/  ISETP.NE.AND P2, PT, R17.reuse, RZ, PT ;  /* 0x000000ff1100720c */ /* 0x040fe40003f45270 */
[----:B------:R-:W-:Y:S02]  /*0f50*/  ISETP.NE.AND P1, PT, R17, RZ, PT ;  /* 0x000000ff1100720c */ /* 0x000fe40003f25270 */
[----:B------:R-:W-:Y:S01]  /*0f60*/  LOP3.LUT R14, R13, 0x7fffff, RZ, 0xc0, !PT ;  /* 0x007fffff0d0e7812 */ /* 0x000fe200078ec0ff */
[CCC-:B------:R-:W-:Y:S01]  /*0f70*/  FFMA.RP R13, R3.reuse, R19.reuse, R16.reuse ;  /* 0x00000013030d7223 */ /* 0x1c0fe20000008010 */
[----:B------:R-:W-:Y:S01]  /*0f80*/  FFMA.RM R16, R3, R19, R16 ;  /* 0x0000001303107223 */ /* 0x000fe20000004010 */
[----:B------:R-:W-:Y:S02]  /*0f90*/  IADD3 R3, PT, PT, R17, 0x20, RZ ;  /* 0x0000002011037810 */ /* 0x000fe40007ffe0ff */
[----:B------:R-:W-:-:S02]  /*0fa0*/  LOP3.LUT R14, R14, 0x800000, RZ, 0xfc, !PT ;  /* 0x008000000e0e7812 */ /* 0x000fc400078efcff */
[----:B------:R-:W-:Y:S02]  /*0fb0*/  FSETP.NEU.FTZ.AND P0, PT, R13, R16, PT ;  /* 0x000000100d00720b */ /* 0x000fe40003f1d000 */
[----:B------:R-:W-:Y:S02]  /*0fc0*/  SHF.L.U32 R3, R14, R3, RZ ;  /* 0x000000030e037219 */ /* 0x000fe400000006ff */
[----:B------:R-:W-:Y:S02]  /*0fd0*/  SEL R13, R15, RZ, P2 ;  /* 0x000000ff0f0d7207 */ /* 0x000fe40001000000 */
[----:B------:R-:W-:Y:S02]  /*0fe0*/  ISETP.NE.AND P1, PT, R3, RZ, P1 ;  /* 0x000000ff0300720c */ /* 0x000fe40000f25270 */
[----:B------:R-:W-:Y:S02]  /*0ff0*/  SHF.R.U32.HI R13, RZ, R13, R14 ;  /* 0x0000000dff0d7219 */ /* 0x000fe4000001160e */
[----:B------:R-:W-:-:S02]  /*1000*/  PLOP3.LUT P0, PT, P0, P1, PT, 0xf8, 0x8f ;  /* 0x00000000008f781c */ /* 0x000fc40000703f70 */
[----:B------:R-:W-:Y:S02]  /*1010*/  SHF.R.U32.HI R14, RZ, 0x1, R13 ;  /* 0x00000001ff0e7819 */ /* 0x000fe4000001160d */
[----:B------:R-:W-:-:S04]  /*1020*/  SEL R3, RZ, 0x1, !P0 ;  /* 0x00000001ff037807 */ /* 0x000fc80004000000 */
[----:B------:R-:W-:-:S04]  /*1030*/  LOP3.LUT R16, R3, 0x1, R14, 0xf8, !PT ;  /* 0x0000000103107812 */ /* 0x000fc800078ef80e */
[----:B------:R-:W-:-:S04]  /*1040*/  LOP3.LUT R13, R16, R13, RZ, 0xc0, !PT ;  /* 0x0000000d100d7212 */ /* 0x000fc800078ec0ff */
[----:B------:R-:W-:-:S04]  /*1050*/  IADD3 R13, PT, PT, R14, R13, RZ ;  /* 0x0000000d0e0d7210 */ /* 0x000fc80007ffe0ff */
[----:B------:R-:W-:Y:S01]  /*1060*/  LOP3.LUT R0, R13, R0, RZ, 0xfc, !PT ;  /* 0x000000000d007212 */ /* 0x000fe200078efcff */
[----:B------:R-:W-:Y:S06]  /*1070*/  BRA `(.L_x_170) ;  /* 0x0000000000107947 */ /* 0x000fec0003800000 */
.L_x_169:
[----:B------:R-:W-:-:S04]  /*1080*/  LOP3.LUT R0, R0, 0x80000000, RZ, 0xc0, !PT ;  /* 0x8000000000007812 */ /* 0x000fc800078ec0ff */
[----:B------:R-:W-:Y:S01]  /*1090*/  LOP3.LUT R0, R0, 0x7f800000, RZ, 0xfc, !PT ;  /* 0x7f80000000007812 */ /* 0x000fe200078efcff */
[----:B------:R-:W-:Y:S06]  /*10a0*/  BRA `(.L_x_170) ;  /* 0x0000000000047947 */ /* 0x000fec0003800000 */
.L_x_168:
[----:B------:R-:W-:-:S07]  /*10b0*/  IMAD R0, R15, 0x800000, R0 ;  /* 0x008000000f007824 */ /* 0x000fce00078e0200 */
.L_x_170:
[----:B------:R-:W-:Y:S05]  /*10c0*/  BSYNC.RECONVERGENT B2 ;  /* 0x0000000000027941 */ /* 0x000fea0003800200 */
.L_x_167:
[----:B------:R-:W-:Y:S05]  /*10d0*/  BRA `(.L_x_171) ;  /* 0x0000000000207947 */ /* 0x000fea0003800000 */
.L_x_166:
[----:B------:R-:W-:-:S04]  /*10e0*/  LOP3.LUT R0, R3, 0x80000000, R0, 0x48, !PT ;  /* 0x8000000003007812 */ /* 0x000fc800078e4800 */
[----:B------:R-:W-:Y:S01]  /*10f0*/  LOP3.LUT R0, R0, 0x7f800000, RZ, 0xfc, !PT ;  /* 0x7f80000000007812 */ /* 0x000fe200078efcff */
[----:B------:R-:W-:Y:S06]  /*1100*/  BRA `(.L_x_171) ;  /* 0x0000000000147947 */ /* 0x000fec0003800000 */
.L_x_165:
[----:B------:R-:W-:Y:S01]  /*1110*/  LOP3.LUT R0, R3, 0x80000000, R0, 0x48, !PT ;  /* 0x8000000003007812 */ /* 0x000fe200078e4800 */
[----:B------:R-:W-:Y:S06]  /*1120*/  BRA `(.L_x_171) ;  /* 0x00000000000c7947 */ /* 0x000fec0003800000 */
.L_x_164:
[----:B------:R-:W0:Y:S01]  /*1130*/  MUFU.RSQ R0, -QNAN ;  /* 0xffc0000000007908 */ /* 0x000e220000001400 */
[----:B------:R-:W-:Y:S05]  /*1140*/  BRA `(.L_x_171) ;  /* 0x0000000000047947 */ /* 0x000fea0003800000 */
.L_x_163:
[----:B------:R-:W-:-:S07]  /*1150*/  FADD.FTZ R0, R0, R3 ;  /* 0x0000000300007221 */ /* 0x000fce0000010000 */
.L_x_171:
[----:B------:R-:W-:Y:S05]  /*1160*/  BSYNC.RECONVERGENT B1 ;  /* 0x0000000000017941 */ /* 0x000fea0003800200 */
.L_x_161:
[----:B------:R-:W-:-:S04]  /*1170*/  HFMA2 R13, -RZ, RZ, 0, 0 ;  /* 0x00000000ff0d7431 */ /* 0x000fc800000001ff */
[----:B0-----:R-:W-:Y:S05]  /*1180*/  RET.REL.NODEC R12 `(_Z14gaussianKernelyyii) ;  /* 0xffffffec0c9c7950 */ /* 0x001fea0003c3ffff */
.L_x_172:
        /* <DEDUP_REMOVED lines=15> */
.L_x_224:


//--------------------- .text._Z15greyscaleKernelyyii --------------------------
	.section	.text._Z15greyscaleKernelyyii,"ax",@progbits
	.align	128
        .global         _Z15greyscaleKernelyyii
        .type           _Z15greyscaleKernelyyii,@function
        .size           _Z15greyscaleKernelyyii,(.L_x_226 - _Z15greyscaleKernelyyii)
        .other          _Z15greyscaleKernelyyii,@"STO_CUDA_ENTRY STV_DEFAULT"
_Z15greyscaleKernelyyii:
.text._Z15greyscaleKernelyyii:
        /* <DEDUP_REMOVED lines=25> */
[----:B------:R-:W-:Y:S05]  /*0190*/  CALL.REL.NOINC `($__internal_11_$__cuda_sm3x_div_rn_noftz_f32_slowpath) ;  /* 0x00000010007c7944 */ /* 0x000fea0003c00000 */
[----:B------:R-:W-:-:S07]  /*01a0*/  MOV R2, R0 ;  /* 0x0000000000027202 */ /* 0x000fce0000000f00 */
.L_x_174:
[----:B------:R-:W-:Y:S05]  /*01b0*/  BSYNC.RECONVERGENT B0 ;  /* 0x0000000000007941 */ /* 0x000fea0003800200 */
.L_x_173:
[----:B------:R-:W0:Y:S01]  /*01c0*/  LDCU UR4, c[0x0][0x394] ;  /* 0x00007280ff0477ac */ /* 0x000e220008000800 */
[----:B------:R-:W-:Y:S01]  /*01d0*/  I2FP.F32.U32 R0, R5 ;  /* 0x0000000500007245 */ /* 0x000fe20000201000 */
[----:B------:R-:W-:Y:S01]  /*01e0*/  BSSY.RECONVERGENT B0, `(.L_x_175) ;  /* 0x000000e000007945 */ /* 0x000fe20003800200 */
[----:B0-----:R-:W-:-:S04]  /*01f0*/  I2FP.F32.S32 R7, UR4 ;  /* 0x0000000400077c45 */ /* 0x001fc80008201400 */
        /* <DEDUP_REMOVED lines=10> */
[----:B------:R-:W-:Y:S05]  /*02a0*/  CALL.REL.NOINC `($__internal_11_$__cuda_sm3x_div_rn_noftz_f32_slowpath) ;  /* 0x0000001000387944 */ /* 0x000fea0003c00000 */
[----:B------:R-:W-:-:S07]  /*02b0*/  MOV R3, R0 ;  /* 0x0000000000037202 */ /* 0x000fce0000000f00 */
.L_x_176:
[----:B------:R-:W-:Y:S05]  /*02c0*/  BSYNC.RECONVERGENT B0 ;  /* 0x0000000000007941 */ /* 0x000fea0003800200 */
.L_x_175:
[----:B------:R-:W0:Y:S01]  /*02d0*/  LDCU UR4, c[0x0][0x380] ;  /* 0x00007000ff0477ac */ /* 0x000e220008000800 */
[----:B------:R-:W-:Y:S01]  /*02e0*/  HFMA2 R0, -RZ, RZ, -3, 0 ;  /* 0xc2000000ff007431 */ /* 0x000fe200000001ff */
[----:B------:R-:W-:-:S05]  /*02f0*/  UMOV UR5, URZ ;  /* 0x000000ff00057c82 */ /* 0x000fca0008000000 */
[----:B0-----:R-:W5:Y:S01]  /*0300*/  TEX.LL R0, R2, R2, R0, UR4, 2D, 0x7 ;  /* 0x28ff040002027f60 */ /* 0x001f6200089e0700 */
[----:B------:R-:W-:Y:S01]  /*0310*/  BSSY.RECONVERGENT B0, `(.L_x_177) ;  /* 0x0000047000007945 */ /* 0x000fe20003800200 */
[----:B------:R-:W-:Y:S01]  /*0320*/  HFMA2 R6, -RZ, RZ, 1.875, 0 ;  /* 0x3f800000ff067431 */ /* 0x000fe200000001ff */
[----:B------:R-:W-:Y:S02]  /*0330*/  MOV R7, 0x3f800000 ;  /* 0x3f80000000077802 */ /* 0x000fe40000000f00 */
[----:B-----5:R-:W-:Y:S02]  /*0340*/  FSETP.NEU.AND P0, PT, R2, 1, PT ;  /* 0x3f8000000200780b */ /* 0x020fe40003f0d000 */
[----:B------:R-:W-:-:S11]  /*0350*/  FSETP.NEU.AND P1, PT, R3, 1, PT ;  /* 0x3f8000000300780b */ /* 0x000fd60003f2d000 */
[----:B------:R-:W-:Y:S05]  /*0360*/  @!P0 BRA `(.L_x_178) ;  /* 0x0000000400048947 */ /* 0x000fea0003800000 */
[----:B------:R-:W-:-:S13]  /*0370*/  FSETP.NAN.AND P0, PT, |R2|, |R2|, PT ;  /* 0x400000020200720b */ /* 0x000fda0003f08200 */
[----:B------:R-:W-:Y:S01]  /*0380*/  @P0 FADD R7, R2, 2 ;  /* 0x4000000002070421 */ /* 0x000fe20000000000 */
[----:B------:R-:W-:Y:S06]  /*0390*/  @P0 BRA `(.L_x_178) ;  /* 0x0000000000f80947 */ /* 0x000fec0003800000 */
[C---:B------:R-:W-:Y:S01]  /*03a0*/  FMUL R7, |R2|.reuse, 16777216 ;  /* 0x4b80000002077820 */ /* 0x040fe20000400200 */
[----:B------:R-:W-:Y:S01]  /*03b0*/  FSETP.GEU.AND P0, PT, |R2|, 1.175494350822287508e-38, PT ;  /* 0x008000000200780b */ /* 0x000fe20003f0e200 */
[----:B------:R-:W-:-:S03]  /*03c0*/  HFMA2 R15, -RZ, RZ, 0.771484375, 0.21533203125 ;  /* 0x3a2c32e4ff0f7431 */ /* 0x000fc600000001ff */
        /* <DEDUP_REMOVED lines=12> */
[----:B------:R-:W-:-:S13]  /*0490*/  FSETP.NEU.AND P0, PT, R2, RZ, P0 ;  /* 0x000000ff0200720b */ /* 0x000fda000070d000 */
[----:B------:R-:W-:Y:S01]  /*04a0*/  @!P0 FADD R2, R2, R2 ;  /* 0x0000000202028221 */ /* 0x000fe20000000000 */
        /* <DEDUP_REMOVED lines=24> */
[----:B------:R-:W-:Y:S02]  /*0630*/  MOV R12, 0x391fcb8e ;  /* 0x391fcb8e000c7802 */ /* 0x000fe40000000f00 */
[----:B------:R-:W-:Y:S01]  /*0640*/  FSETP.GT.AND P3, PT, |R9|, 152, PT ;  /* 0x431800000900780b */ /* 0x000fe20003f64200 */
        /* <DEDUP_REMOVED lines=16> */
[----:B------:R-:W-:-:S04]  /*0750*/  FMUL R10, R10, R9 ;  /* 0x000000090a0a7220 */ /* 0x000fc80000400000 */
[----:B------:R-:W-:Y:S01]  /*0760*/  @!P3 FMUL R7, R11, R10 ;  /* 0x0000000a0b07b220 */ /* 0x000fe20000400000 */
[----:B------:R-:W-:-:S07]  /*0770*/  @!P0 LOP3.LUT R7, R2, 0x7fffffff, RZ, 0xc0, !PT ;  /* 0x7fffffff02078812 */ /* 0x000fce00078ec0ff */
.L_x_178:
[----:B------:R-:W-:Y:S05]  /*0780*/  BSYNC.RECONVERGENT B0 ;  /* 0x0000000000007941 */ /* 0x000fea0003800200 */
.L_x_177:
[----:B------:R-:W-:Y:S04]  /*0790*/  BSSY.RECONVERGENT B0, `(.L_x_179) ;  /* 0x0000043000007945 */ /* 0x000fe80003800200 */
        /* <DEDUP_REMOVED lines=59> */
[----:B0-----:R-:W-:-:S03]  /*0b50*/  FSEL R6, RZ, +INF , !P1 ;  /* 0x7f800000ff067808 */ /* 0x001fc60004800000 */
[----:B------:R-:W-:-:S04]  /*0b60*/  FFMA R11, R2, R11, 0.69314718246459960938 ;  /* 0x3f317218020b7423 */ /* 0x000fc8000000000b */
[----:B------:R-:W-:Y:S01]  /*0b70*/  FFMA R11, R2, R11, 1 ;  /* 0x3f800000020b7423 */ /* 0x000fe2000000000b */
[----:B-1----:R-:W-:-:S03]  /*0b80*/  LEA R9, R9, -R8, 0x17 ;  /* 0x8000000809097211 */ /* 0x002fc600078eb8ff */
[----:B------:R-:W-:-:S04]  /*0b90*/  FMUL R10, R10, R11 ;  /* 0x0000000b0a0a7220 */ /* 0x000fc80000400000 */
[----:B------:R-:W-:Y:S01]  /*0ba0*/  @!P2 FMUL R6, R9, R10 ;  /* 0x0000000a0906a220 */ /* 0x000fe20000400000 */
[----:B------:R-:W-:-:S07]  /*0bb0*/  @!P0 LOP3.LUT R6, R3, 0x7fffffff, RZ, 0xc0, !PT ;  /* 0x7fffffff03068812 */ /* 0x000fce00078ec0ff */
.L_x_180:
[----:B------:R-:W-:Y:S05]  /*0bc0*/  BSYNC.RECONVERGENT B0 ;  /* 0x0000000000007941 */ /* 0x000fea0003800200 */
.L_x_179:
[----:B------:R-:W0:Y:S01]  /*0bd0*/  F2F.F64.F32 R2, R6 ;  /* 0x0000000600027310 */ /* 0x000e220000201800 */
[----:B------:R-:W-:Y:S01]  /*0be0*/  FSETP.NEU.AND P0, PT, R0, 1, PT ;  /* 0x3f8000000000780b */ /* 0x000fe20003f0d000 */
[----:B------:R-:W-:Y:S01]  /*0bf0*/  UMOV UR4, 0x39581062 ;  /* 0x3958106200047882 */ /* 0x000fe20000000000 */
[----:B------:R-:W-:Y:S01]  /*0c00*/  UMOV UR5, 0x3fe2c8b4 ;  /* 0x3fe2c8b400057882 */ /* 0x000fe20000000000 */
[----:B------:R-:W-:Y:S01]  /*0c10*/  BSSY.RECONVERGENT B0, `(.L_x_181) ;  /* 0x0000049000007945 */ /* 0x000fe20003800200 */
[----:B------:R-:W-:-:S03]  /*0c20*/  HFMA2 R10, -RZ, RZ, 1.875, 0 ;  /* 0x3f800000ff0a7431 */ /* 0x000fc600000001ff */
[----:B------:R-:W1:Y:S01]  /*0c30*/  F2F.F64.F32 R8, R7 ;  /* 0x0000000700087310 */ /* 0x000e620000201800 */
[----:B0-----:R-:W-:Y:S01]  /*0c40*/  DMUL R2, R2, UR4 ;  /* 0x0000000402027c28 */ /* 0x001fe20008000000 */
[----:B------:R-:W-:Y:S01]  /*0c50*/  UMOV UR4, 0xe5604189 ;  /* 0xe560418900047882 */ /* 0x000fe20000000000 */
[----:B------:R-:W-:-:S06]  /*0c60*/  UMOV UR5, 0x3fd322d0 ;  /* 0x3fd322d000057882 */ /* 0x000fcc0000000000 */
[----:B-1----:R-:W-:Y:S01]  /*0c70*/  DFMA R2, R8, UR4, R2 ;  /* 0x0000000408027c2b */ /* 0x002fe20008000002 */
[----:B------:R-:W-:Y:S10]  /*0c80*/  @!P0 BRA `(.L_x_182) ;  /* 0x0000000400048947 */ /* 0x000ff40003800000 */
        /* <DEDUP_REMOVED lines=65> */
.L_x_182:
[----:B------:R-:W-:Y:S05]  /*10a0*/  BSYNC.RECONVERGENT B0 ;  /* 0x0000000000007941 */ /* 0x000fea0003800200 */
.L_x_181:
[----:B------:R-:W0:Y:S01]  /*10b0*/  F2F.F64.F32 R6, R10 ;  /* 0x0000000a00067310 */ /* 0x000e220000201800 */
[----:B------:R-:W-:Y:S01]  /*10c0*/  UMOV UR4, 0x9fbe76c9 ;  /* 0x9fbe76c900047882 */ /* 0x000fe20000000000 */
[----:B------:R-:W-:Y:S01]  /*10d0*/  UMOV UR5, 0x3fbd2f1a ;  /* 0x3fbd2f1a00057882 */ /* 0x000fe20000000000 */
[----:B------:R-:W-:Y:S01]  /*10e0*/  BSSY.RECONVERGENT B0, `(.L_x_183) ;  /* 0x000000e000007945 */ /* 0x000fe20003800200 */
[----:B0-----:R-:W-:-:S10]  /*10f0*/  DFMA R2, R6, UR4, R2 ;  /* 0x0000000406027c2b */ /* 0x001fd40008000002 */
[----:B------:R-:W0:Y:S02]  /*1100*/  F2F.F32.F64 R3, R2 ;  /* 0x0000000200037310 */ /* 0x000e240000301000 */
[----:B0-----:R-:W-:-:S06]  /*1110*/  IADD3 R0, PT, PT, R3, -0xd000000, RZ ;  /* 0xf300000003007810 */ /* 0x001fcc0007ffe0ff */
[----:B------:R0:W1:Y:S01]  /*1120*/  MUFU.RSQ R6, R3 ;  /* 0x0000000300067308 */ /* 0x0000620000001400 */
[----:B------:R-:W-:-:S13]  /*1130*/  ISETP.GT.U32.AND P0, PT, R0, 0x727fffff, PT ;  /* 0x727fffff0000780c */ /* 0x000fda0003f04070 */
[----:B0-----:R-:W-:Y:S05]  /*1140*/  @!P0 BRA `(.L_x_184) ;  /* 0x00000000000c8947 */ /* 0x001fea0003800000 */
[----:B------:R-:W-:-:S07]  /*1150*/  MOV R9, 0x1170 ;  /* 0x0000117000097802 */ /* 0x000fce0000000f00 */
[----:B-1----:R-:W-:Y:S05]  /*1160*/  CALL.REL.NOINC `($__internal_10_$__cuda_sm20_sqrt_rn_f32_slowpath) ;  /* 0x0000000000287944 */ /* 0x002fea0003c00000 */
[----:B------:R-:W-:Y:S05]  /*1170*/  BRA `(.L_x_185) ;  /* 0x0000000000107947 */ /* 0x000fea0003800000 */
.L_x_184:
[----:B-1----:R-:W-:Y:S01]  /*1180*/  FMUL.FTZ R0, R3, R6 ;  /* 0x0000000603007220 */ /* 0x002fe20000410000 */
[----:B------:R-:W-:-:S03]  /*1190*/  FMUL.FTZ R2, R6, 0.5 ;  /* 0x3f00000006027820 */ /* 0x000fc60000410000 */
[----:B------:R-:W-:-:S04]  /*11a0*/  FFMA R3, -R0, R0, R3 ;  /* 0x0000000000037223 */ /* 0x000fc80000000103 */
[----:B------:R-:W-:-:S07]  /*11b0*/  FFMA R0, R3, R2, R0 ;  /* 0x0000000203007223 */ /* 0x000fce0000000000 */
.L_x_185:
[----:B------:R-:W-:Y:S05]  /*11c0*/  BSYNC.RECONVERGENT B0 ;  /* 0x0000000000007941 */ /* 0x000fea0003800200 */
.L_x_183:
[----:B------:R-:W0:Y:S01]  /*11d0*/  LDCU UR4, c[0x0][0x388] ;  /* 0x00007100ff0477ac */ /* 0x000e220008000800 */
[----:B------:R-:W-:-:S04]  /*11e0*/  SHF.L.U32 R4, R4, 0x2, RZ ;  /* 0x0000000204047819 */ /* 0x000fc800000006ff */
[----:B0-----:R0:W-:Y:S02]  /*11f0*/  SUST.D.BA.2D.STRONG.SM.TRAP [R4], R0, UR4 ;  /* 0x70ff040004007f9d */ /* 0x0011e4000810a900 */
[----:B0-----:R-:W-:Y:S05]  /*1200*/  EXIT ;  /* 0x000000000000794d */ /* 0x001fea0003800000 */
        .weak           $__internal_10_$__cuda_sm20_sqrt_rn_f32_slowpath
        .type           $__internal_10_$__cuda_sm20_sqrt_rn_f32_slowpath,@function
        .size           $__internal_10_$__cuda_sm20_sqrt_rn_f32_slowpath,($__internal_11_$__cuda_sm3x_div_rn_noftz_f32_slowpath - $__internal_10_$__cuda_sm20_sqrt_rn_f32_slowpath)
$__internal_10_$__cuda_sm20_sqrt_rn_f32_slowpath:
        /* <DEDUP_REMOVED lines=20> */
.L_x_186:
[----:B------:R-:W-:Y:S01]  /*1350*/  HFMA2 R3, -RZ, RZ, 0, 0 ;  /* 0x00000000ff037431 */ /* 0x000fe200000001ff */
[----:B------:R-:W-:Y:S02]  /*1360*/  MOV R0, R2 ;  /* 0x0000000200007202 */ /* 0x000fe40000000f00 */
[----:B------:R-:W-:-:S04]  /*1370*/  MOV R2, R9 ;  /* 0x0000000900027202 */ /* 0x000fc80000000f00 */
[----:B------:R-:W-:Y:S05]  /*1380*/  RET.REL.NODEC R2 `(_Z15greyscaleKernelyyii) ;  /* 0xffffffec021c7950 */ /* 0x000fea0003c3ffff */
        .weak           $__internal_11_$__cuda_sm3x_div_rn_noftz_f32_slowpath
        .type           $__internal_11_$__cuda_sm3x_div_rn_noftz_f32_slowpath,@function
        .size           $__internal_11_$__cuda_sm3x_div_rn_noftz_f32_slowpath,(.L_x_226 - $__internal_11_$__cuda_sm3x_div_rn_noftz_f32_slowpath)
$__internal_11_$__cuda_sm3x_div_rn_noftz_f32_slowpath:
        /* <DEDUP_REMOVED lines=34> */
.L_x_188:
[----:B------:R-:W-:Y:S01]  /*15b0*/  LEA R8, R12, 0xc0800000, 0x17 ;  /* 0xc08000000c087811 */ /* 0x000fe200078eb8ff */
[----:B------:R-:W-:Y:S03]  /*15c0*/  BSSY.RECONVERGENT B2, `(.L_x_193) ;  /* 0x0000036000027945 */ /* 0x000fe60003800200 */
[----:B------:R-:W-:Y:S02]  /*15d0*/  IADD3 R8, PT, PT, -R8, R3, RZ ;  /* 0x0000000308087210 */ /* 0x000fe40007ffe1ff */
[----:B------:R-:W-:Y:S02]  /*15e0*/  IADD3 R3, PT, PT, R10, -0x7f, RZ ;  /* 0xffffff810a037810 */ /* 0x000fe40007ffe0ff */
[----:B------:R0:W1:Y:S01]  /*15f0*/  MUFU.RCP R9, R8 ;  /* 0x0000000800097308 */ /* 0x0000620000001000 */
[----:B------:R-:W-:Y:S02]  /*1600*/  FADD.FTZ R11, -R8, -RZ ;  /* 0x800000ff080b7221 */ /* 0x000fe40000010100 */
[C---:B------:R-:W-:Y:S01]  /*1610*/  IMAD R0, R3.reuse, -0x800000, R0 ;  /* 0xff80000003007824 */ /* 0x040fe200078e0200 */
[----:B0-----:R-:W-:-:S04]  /*1620*/  IADD3 R8, PT, PT, R3, 0x7f, -R12 ;  /* 0x0000007f03087810 */ /* 0x001fc80007ffe80c */
[----:B------:R-:W-:Y:S01]  /*1630*/  IADD3 R8, PT, PT, R8, R7, RZ ;  /* 0x0000000708087210 */ /* 0x000fe20007ffe0ff */
        /* <DEDUP_REMOVED lines=42> */
.L_x_195:
[----:B------:R-:W-:-:S04]  /*18e0*/  LOP3.LUT R0, R0, 0x80000000, RZ, 0xc0, !PT ;  /* 0x8000000000007812 */ /* 0x000fc800078ec0ff */
[----:B------:R-:W-:Y:S01]  /*18f0*/  LOP3.LUT R0, R0, 0x7f800000, RZ, 0xfc, !PT ;  /* 0x7f80000000007812 */ /* 0x000fe200078efcff */
[----:B------:R-:W-:Y:S06]  /*1900*/  BRA `(.L_x_196) ;  /* 0x0000000000047947 */ /* 0x000fec0003800000 */
.L_x_194:
[----:B------:R-:W-:-:S07]  /*1910*/  LEA R0, R8, R0, 0x17 ;  /* 0x0000000008007211 */ /* 0x000fce00078eb8ff */
.L_x_196:
[----:B------:R-:W-:Y:S05]  /*1920*/  BSYNC.RECONVERGENT B2 ;  /* 0x0000000000027941 */ /* 0x000fea0003800200 */
.L_x_193:
[----:B------:R-:W-:Y:S05]  /*1930*/  BRA `(.L_x_197) ;  /* 0x0000000000207947 */ /* 0x000fea0003800000 */
.L_x_192:
[----:B------:R-:W-:-:S04]  /*1940*/  LOP3.LUT R0, R3, 0x80000000, R0, 0x48, !PT ;  /* 0x8000000003007812 */ /* 0x000fc800078e4800 */
[----:B------:R-:W-:Y:S01]  /*1950*/  LOP3.LUT R0, R0, 0x7f800000, RZ, 0xfc, !PT ;  /* 0x7f80000000007812 */ /* 0x000fe200078efcff */
[----:B------:R-:W-:Y:S06]  /*1960*/  BRA `(.L_x_197) ;  /* 0x0000000000147947 */ /* 0x000fec0003800000 */
.L_x_191:
[----:B------:R-:W-:Y:S01]  /*1970*/  LOP3.LUT R0, R3, 0x80000000, R0, 0x48, !PT ;  /* 0x8000000003007812 */ /* 0x000fe200078e4800 */
[----:B------:R-:W-:Y:S06]  /*1980*/  BRA `(.L_x_197) ;  /* 0x00000000000c7947 */ /* 0x000fec0003800000 */
.L_x_190:
[----:B------:R-:W0:Y:S01]  /*1990*/  MUFU.RSQ R0, -QNAN ;  /* 0xffc0000000007908 */ /* 0x000e220000001400 */
[----:B------:R-:W-:Y:S05]  /*19a0*/  BRA `(.L_x_197) ;  /* 0x0000000000047947 */ /* 0x000fea0003800000 */
.L_x_189:
[----:B------:R-:W-:-:S07]  /*19b0*/  FADD.FTZ R0, R0, R3 ;  /* 0x0000000300007221 */ /* 0x000fce0000010000 */
.L_x_197:
[----:B------:R-:W-:Y:S05]  /*19c0*/  BSYNC.RECONVERGENT B1 ;  /* 0x0000000000017941 */ /* 0x000fea0003800200 */
.L_x_187:
[----:B------:R-:W-:-:S04]  /*19d0*/  HFMA2 R7, -RZ, RZ, 0, 0 ;  /* 0x00000000ff077431 */ /* 0x000fc800000001ff */
[----:B0-----:R-:W-:Y:S05]  /*19e0*/  RET.REL.NODEC R6 `(_Z15greyscaleKernelyyii) ;  /* 0xffffffe406847950 */ /* 0x001fea0003c3ffff */
.L_x_198:
        /* <DEDUP_REMOVED lines=9> */
.L_x_226:


//--------------------- .text._Z20convertToFloatKernelyyii --------------------------
	.section	.text._Z20convertToFloatKernelyyii,"ax",@progbits
	.align	128
        .global         _Z20convertToFloatKernelyyii
        .type           _Z20convertToFloatKernelyyii,@function
        .size           _Z20convertToFloatKernelyyii,(.L_x_227 - _Z20convertToFloatKernelyyii)
        .other          _Z20convertToFloatKernelyyii,@"STO_CUDA_ENTRY STV_DEFAULT"
_Z20convertToFloatKernelyyii:
.text._Z20convertToFloatKernelyyii:
        /* <DEDUP_REMOVED lines=25> */
[----:B------:R-:W-:Y:S05]  /*0190*/  CALL.REL.NOINC `($__internal_12_$__cuda_sm3x_div_rn_noftz_f32_slowpath) ;  /* 0x00000000008c7944 */ /* 0x000fea0003c00000 */
[----:B------:R-:W-:-:S07]  /*01a0*/  IMAD.MOV.U32 R2, RZ, RZ, R0 ;  /* 0x000000ffff027224 */ /* 0x000fce00078e0000 */
.L_x_200:
[----:B------:R-:W-:Y:S05]  /*01b0*/  BSYNC.RECONVERGENT B0 ;  /* 0x0000000000007941 */ /* 0x000fea0003800200 */
.L_x_199:
        /* <DEDUP_REMOVED lines=14> */
[----:B------:R-:W-:Y:S05]  /*02a0*/  CALL.REL.NOINC `($__internal_12_$__cuda_sm3x_div_rn_noftz_f32_slowpath) ;  /* 0x0000000000487944 */ /* 0x000fea0003c00000 */
[----:B------:R-:W-:-:S07]  /*02b0*/  IMAD.MOV.U32 R3, RZ, RZ, R0 ;  /* 0x000000ffff037224 */ /* 0x000fce00078e0000 */
.L_x_202:
[----:B------:R-:W-:Y:S05]  /*02c0*/  BSYNC.RECONVERGENT B0 ;  /* 0x0000000000007941 */ /* 0x000fea0003800200 */
.L_x_201:
[----:B------:R-:W0:Y:S01]  /*02d0*/  LDCU UR4, c[0x0][0x380] ;  /* 0x00007000ff0477ac */ /* 0x000e220008000800 */
[----:B------:R-:W-:Y:S01]  /*02e0*/  IMAD.MOV.U32 R0, RZ, RZ, -0x3e000000 ;  /* 0xc2000000ff007424 */ /* 0x000fe200078e00ff */
[----:B------:R-:W-:-:S03]  /*02f0*/  UMOV UR5, URZ ;  /* 0x000000ff00057c82 */ /* 0x000fc60008000000 */
[----:B0-----:R0:W5:Y:S01]  /*0300*/  TEX.LL R6, R2, R2, R0, UR4, 2D ;  /* 0x28ff040002027f60 */ /* 0x00116200089e0f06 */
[----:B------:R-:W-:Y:S01]  /*0310*/  IMAD.SHL.U32 R4, R4, 0x10, RZ ;  /* 0x0000001004047824 */ /* 0x000fe200078e00ff */
[----:B0-----:R-:W0:Y:S01]  /*0320*/  LDCU UR4, c[0x0][0x388] ;  /* 0x00007100ff0477ac */ /* 0x001e220008000800 */
[----:B-----5:R-:W-:Y:S02]  /*0330*/  LOP3.LUT R8, R2, 0xff, RZ, 0xc0, !PT ;  /* 0x000000ff02087812 */ /* 0x020fe400078ec0ff */
[----:B------:R-:W-:Y:S02]  /*0340*/  LOP3.LUT R9, R3, 0xff, RZ, 0xc0, !PT ;  /* 0x000000ff03097812 */ /* 0x000fe400078ec0ff */
[----:B------:R-:W-:Y:S02]  /*0350*/  LOP3.LUT R6, R6, 0xff, RZ, 0xc0, !PT ;  /* 0x000000ff06067812 */ /* 0x000fe400078ec0ff */
[----:B------:R-:W-:Y:S01]  /*0360*/  LOP3.LUT R7, R7, 0xff, RZ, 0xc0, !PT ;  /* 0x000000ff07077812 */ /* 0x000fe200078ec0ff */
[----:B------:R-:W-:Y:S08]  /*0370*/  I2F.U16 R8, R8 ;  /* 0x0000000800087306 */ /* 0x000ff00000101000 */
[----:B------:R-:W-:Y:S08]  /*0380*/  I2F.U16 R9, R9 ;  /* 0x0000000900097306 */ /* 0x000ff00000101000 */
[----:B------:R-:W-:Y:S08]  /*0390*/  I2F.U16 R10, R6 ;  /* 0x00000006000a7306 */ /* 0x000ff00000101000 */
[----:B------:R-:W0:Y:S02]  /*03a0*/  I2F.U16 R11, R7 ;  /* 0x00000007000b7306 */ /* 0x000e240000101000 */
[----:B0-----:R0:W-:Y:S02]  /*03b0*/  SUST.D.BA.2D.128.STRONG.SM.TRAP [R4], R8, UR4 ;  /* 0x70ff040804007f9d */ /* 0x0011e4000810ad00 */
[----:B0-----:R-:W-:Y:S05]  /*03c0*/  EXIT ;  /* 0x000000000000794d */ /* 0x001fea0003800000 */
        .weak           $__internal_12_$__cuda_sm3x_div_rn_noftz_f32_slowpath
        .type           $__internal_12_$__cuda_sm3x_div_rn_noftz_f32_slowpath,@function
        .size           $__internal_12_$__cuda_sm3x_div_rn_noftz_f32_slowpath,(.L_x_227 - $__internal_12_$__cuda_sm3x_div_rn_noftz_f32_slowpath)
$__internal_12_$__cuda_sm3x_div_rn_noftz_f32_slowpath:
        /* <DEDUP_REMOVED lines=34> */
.L_x_204:
        /* <DEDUP_REMOVED lines=51> */
.L_x_211:
[----:B------:R-:W-:-:S04]  /*0920*/  LOP3.LUT R0, R0, 0x80000000, RZ, 0xc0, !PT ;  /* 0x8000000000007812 */ /* 0x000fc800078ec0ff */
[----:B------:R-:W-:Y:S01]  /*0930*/  LOP3.LUT R0, R0, 0x7f800000, RZ, 0xfc, !PT ;  /* 0x7f80000000007812 */ /* 0x000fe200078efcff */
[----:B------:R-:W-:Y:S06]  /*0940*/  BRA `(.L_x_212) ;  /* 0x0000000000047947 */ /* 0x000fec0003800000 */
.L_x_210:
[----:B------:R-:W-:-:S07]  /*0950*/  IMAD R0, R8, 0x800000, R0 ;  /* 0x0080000008007824 */ /* 0x000fce00078e0200 */
.L_x_212:
[----:B------:R-:W-:Y:S05]  /*0960*/  BSYNC.RECONVERGENT B2 ;  /* 0x0000000000027941 */ /* 0x000fea0003800200 */
.L_x_209:
[----:B------:R-:W-:Y:S05]  /*0970*/  BRA `(.L_x_213) ;  /* 0x0000000000207947 */ /* 0x000fea0003800000 */
.L_x_208:
[----:B------:R-:W-:-:S04]  /*0980*/  LOP3.LUT R0, R3, 0x80000000, R0, 0x48, !PT ;  /* 0x8000000003007812 */ /* 0x000fc800078e4800 */
[----:B------:R-:W-:Y:S01]  /*0990*/  LOP3.LUT R0, R0, 0x7f800000, RZ, 0xfc, !PT ;  /* 0x7f80000000007812 */ /* 0x000fe200078efcff */
[----:B------:R-:W-:Y:S06]  /*09a0*/  BRA `(.L_x_213) ;  /* 0x0000000000147947 */ /* 0x000fec0003800000 */
.L_x_207:
[----:B------:R-:W-:Y:S01]  /*09b0*/  LOP3.LUT R0, R3, 0x80000000, R0, 0x48, !PT ;  /* 0x8000000003007812 */ /* 0x000fe200078e4800 */
[----:B------:R-:W-:Y:S06]  /*09c0*/  BRA `(.L_x_213) ;  /* 0x00000000000c7947 */ /* 0x000fec0003800000 */
.L_x_206:
[----:B------:R-:W0:Y:S01]  /*09d0*/  MUFU.RSQ R0, -QNAN ;  /* 0xffc0000000007908 */ /* 0x000e220000001400 */
[----:B------:R-:W-:Y:S05]  /*09e0*/  BRA `(.L_x_213) ;  /* 0x0000000000047947 */ /* 0x000fea0003800000 */
.L_x_205:
[----:B------:R-:W-:-:S07]  /*09f0*/  FADD.FTZ R0, R0, R3 ;  /* 0x0000000300007221 */ /* 0x000fce0000010000 */
.L_x_213:
[----:B------:R-:W-:Y:S05]  /*0a00*/  BSYNC.RECONVERGENT B1 ;  /* 0x0000000000017941 */ /* 0x000fea0003800200 */
.L_x_203:
[----:B------:R-:W-:-:S04]  /*0a10*/  IMAD.MOV.U32 R7, RZ, RZ, 0x0 ;  /* 0x00000000ff077424 */ /* 0x000fc800078e00ff */
[----:B0-----:R-:W-:Y:S05]  /*0a20*/  RET.REL.NODEC R6 `(_Z20convertToFloatKernelyyii) ;  /* 0xfffffff406747950 */ /* 0x001fea0003c3ffff */
.L_x_214:
        /* <DEDUP_REMOVED lines=13> */
.L_x_227:


//--------------------- .nv.global.init           --------------------------
	.section	.nv.global.init,"aw",@progbits
	.align	4
.nv.global.init:
	.type		max_brightness,@object
	.size		max_brightness,(robertsHorizontalKernel - max_brightness)
max_brightness:
        /*0000*/ 	.byte	0x00, 0x00, 0x80, 0x3f
	.type		robertsHorizontalKernel,@object
	.size		robertsHorizontalKernel,(robertsVerticalKernel - robertsHorizontalKernel)
robertsHorizontalKernel:
        /*0004*/ 	.byte	0x00, 0x00, 0x80, 0x3f, 0x00, 0x00, 0x00, 0x00, 0x00, 0x00, 0x00, 0x00, 0x00, 0x00, 0x80, 0xbf
	.type		robertsVerticalKernel,@object
	.size		robertsVerticalKernel,(sobelHorizontalKernel - robertsVerticalKernel)
robertsVerticalKernel:
        /*0014*/ 	.byte	0x00, 0x00, 0x00, 0x00, 0x00, 0x00, 0x80, 0x3f, 0x00, 0x00, 0x80, 0xbf, 0x00, 0x00, 0x00, 0x00
	.type		sobelHorizontalKernel,@object
	.size		sobelHorizontalKernel,(prewittHorizontalKernel - sobelHorizontalKernel)
sobelHorizontalKernel:
        /*0024*/ 	.byte	0x00, 0x00, 0x80, 0xbf, 0x00, 0x00, 0x00, 0x00, 0x00, 0x00, 0x80, 0x3f, 0x00, 0x00, 0x00, 0xc0
        /*0034*/ 	.byte	0x00, 0x00, 0x00, 0x00, 0x00, 0x00, 0x00, 0x40, 0x00, 0x00, 0x80, 0xbf, 0x00, 0x00, 0x00, 0x00
        /*0044*/ 	.byte	0x00, 0x00, 0x80, 0x3f
	.type		prewittHorizontalKernel,@object
	.size		prewittHorizontalKernel,(sobelVerticalKernel - prewittHorizontalKernel)
prewittHorizontalKernel:
        /*0048*/ 	.byte	0x00, 0x00, 0x80, 0x3f, 0x00, 0x00, 0x00, 0x00, 0x00, 0x00, 0x80, 0xbf, 0x00, 0x00, 0x80, 0x3f
        /*0058*/ 	.byte	0x00, 0x00, 0x00, 0x00, 0x00, 0x00, 0x80, 0xbf, 0x00, 0x00, 0x80, 0x3f, 0x00, 0x00, 0x00, 0x00
        /*0068*/ 	.byte	0x00, 0x00, 0x80, 0xbf
	.type		sobelVerticalKernel,@object
	.size		sobelVerticalKernel,(prewittVerticalKernel - sobelVerticalKernel)
sobelVerticalKernel:
        /*006c*/ 	.byte	0x00, 0x00, 0x80, 0xbf, 0x00, 0x00, 0x00, 0xc0, 0x00, 0x00, 0x80, 0xbf, 0x00, 0x00, 0x00, 0x00
        /*007c*/ 	.byte	0x00, 0x00, 0x00, 0x00, 0x00, 0x00, 0x00, 0x00, 0x00, 0x00, 0x80, 0x3f, 0x00, 0x00, 0x00, 0x40
        /*008c*/ 	.byte	0x00, 0x00, 0x80, 0x3f
	.type		prewittVerticalKernel,@object
	.size		prewittVerticalKernel,(gaussianFilterKernel - prewittVerticalKernel)
prewittVerticalKernel:
        /*0090*/ 	.byte	0x00, 0x00, 0x80, 0x3f, 0x00, 0x00, 0x80, 0x3f, 0x00, 0x00, 0x80, 0x3f, 0x00, 0x00, 0x00, 0x00
        /*00a0*/ 	.byte	0x00, 0x00, 0x00, 0x00, 0x00, 0x00, 0x00, 0x00, 0x00, 0x00, 0x80, 0xbf, 0x00, 0x00, 0x80, 0xbf
        /*00b0*/ 	.byte	0x00, 0x00, 0x80, 0xbf
	.type		gaussianFilterKernel,@object
	.size		gaussianFilterKernel,(.L_1 - gaussianFilterKernel)
gaussianFilterKernel:
        /*00b4*/ 	.byte	0x00, 0x00, 0x80, 0x3f, 0x00, 0x00, 0x00, 0x40, 0x00, 0x00, 0x80, 0x3f, 0x00, 0x00, 0x00, 0x40
        /*00c4*/ 	.byte	0x00, 0x00, 0x80, 0x40, 0x00, 0x00, 0x00, 0x40, 0x00, 0x00, 0x80, 0x3f, 0x00, 0x00, 0x00, 0x40
        /*00d4*/ 	.byte	0x00, 0x00, 0x80, 0x3f
.L_1:


//--------------------- .nv.shared.reserved.0     --------------------------
	.section	.nv.shared.reserved.0,"aw",@nobits
	.weak		__nv_reservedSMEM_offset_0_alias
	.size		__nv_reservedSMEM_offset_0_alias, 0, 64
	.other		__nv_reservedSMEM_offset_0_alias,@"STO_CUDA_RESERVED_SHARED STV_DEFAULT"
__nv_reservedSMEM_offset_0_alias:
	.zero		0
	.zero		64


//--------------------- .nv.constant0._Z19convertToGreyKernelyyii --------------------------
	.section	.nv.constant0._Z19convertToGreyKernelyyii,"a",@progbits
	.sectionflags	@""
	.align	4
.nv.constant0._Z19convertToGreyKernelyyii:
	.zero		920


//--------------------- .nv.constant0._Z19convertToRGBaKernelyyii --------------------------
	.section	.nv.constant0._Z19convertToRGBaKernelyyii,"a",@progbits
	.sectionflags	@""
	.align	4
.nv.constant0._Z19convertToRGBaKernelyyii:
	.zero		920


//--------------------- .nv.constant0._Z13prewittKernelyyii --------------------------
	.section	.nv.constant0._Z13prewittKernelyyii,"a",@progbits
	.sectionflags	@""
	.align	4
.nv.constant0._Z13prewittKernelyyii:
	.zero		920


//--------------------- .nv.constant0._Z13robertsKernelyyii --------------------------
	.section	.nv.constant0._Z13robertsKernelyyii,"a",@progbits
	.sectionflags	@""
	.align	4
.nv.constant0._Z13robertsKernelyyii:
	.zero		920


//--------------------- .nv.constant0._Z11sobelKernelyyii --------------------------
	.section	.nv.constant0._Z11sobelKernelyyii,"a",@progbits
	.sectionflags	@""
	.align	4
.nv.constant0._Z11sobelKernelyyii:
	.zero		920


//--------------------- .nv.constant0._Z14gaussianKernelyyii --------------------------
	.section	.nv.constant0._Z14gaussianKernelyyii,"a",@progbits
	.sectionflags	@""
	.align	4
.nv.constant0._Z14gaussianKernelyyii:
	.zero		920


//--------------------- .nv.constant0._Z15greyscaleKernelyyii --------------------------
	.section	.nv.constant0._Z15greyscaleKernelyyii,"a",@progbits
	.sectionflags	@""
	.align	4
.nv.constant0._Z15greyscaleKernelyyii:
	.zero		920


//--------------------- .nv.constant0._Z20convertToFloatKernelyyii --------------------------
	.section	.nv.constant0._Z20convertToFloatKernelyyii,"a",@progbits
	.sectionflags	@""
	.align	4
.nv.constant0._Z20convertToFloatKernelyyii:
	.zero		920


//--------------------- SYMBOLS --------------------------

	.type		.nv.reservedSmem.offset0,@object
	.size		.nv.reservedSmem.offset0,0x4
